//
// Generated by NVIDIA NVVM Compiler
//
// Compiler Build ID: CL-36424714
// Cuda compilation tools, release 13.0, V13.0.88
// Based on NVVM 20.0.0
//

.version 9.0
.target sm_100
.address_size 64

	// .globl	_Z11naiveMaxRedPKfPfi
.extern .shared .align 16 .b8 sdata[];

.visible .entry _Z11naiveMaxRedPKfPfi(
	.param .u64 .ptr .align 1 _Z11naiveMaxRedPKfPfi_param_0,
	.param .u64 .ptr .align 1 _Z11naiveMaxRedPKfPfi_param_1,
	.param .u32 _Z11naiveMaxRedPKfPfi_param_2
)
{
	.reg .pred 	%p<10>;
	.reg .b32 	%r<36>;
	.reg .b32 	%f<82>;
	.reg .b64 	%rd<16>;

	ld.param.u64 	%rd4, [_Z11naiveMaxRedPKfPfi_param_0];
	ld.param.u64 	%rd3, [_Z11naiveMaxRedPKfPfi_param_1];
	ld.param.u32 	%r23, [_Z11naiveMaxRedPKfPfi_param_2];
	cvta.to.global.u64 	%rd1, %rd4;
	mov.u32 	%r24, %ctaid.x;
	mov.u32 	%r25, %ntid.x;
	mul.lo.s32 	%r1, %r24, %r25;
	mov.u32 	%r2, %tid.x;
	add.s32 	%r3, %r1, %r2;
	setp.le.s32 	%p1, %r23, %r3;
	@%p1 bra 	$L__BB0_14;
	sub.s32 	%r4, %r23, %r3;
	and.b32  	%r5, %r4, 15;
	sub.s32 	%r26, %r1, %r23;
	add.s32 	%r27, %r26, %r2;
	setp.gt.u32 	%p2, %r27, -16;
	mov.f32 	%f81, 0fFF800000;
	mov.u32 	%r31, %r3;
	@%p2 bra 	$L__BB0_4;
	and.b32  	%r28, %r4, -16;
	neg.s32 	%r29, %r28;
	add.s64 	%rd2, %rd1, 32;
	mov.f32 	%f81, 0fFF800000;
	mov.u32 	%r31, %r3;
$L__BB0_3:
	.pragma "nounroll";
	mul.wide.s32 	%rd5, %r31, 4;
	add.s64 	%rd6, %rd2, %rd5;
	ld.global.f32 	%f17, [%rd6+-32];
	max.f32 	%f18, %f81, %f17;
	ld.global.f32 	%f19, [%rd6+-28];
	max.f32 	%f20, %f18, %f19;
	ld.global.f32 	%f21, [%rd6+-24];
	max.f32 	%f22, %f20, %f21;
	ld.global.f32 	%f23, [%rd6+-20];
	max.f32 	%f24, %f22, %f23;
	ld.global.f32 	%f25, [%rd6+-16];
	max.f32 	%f26, %f24, %f25;
	ld.global.f32 	%f27, [%rd6+-12];
	max.f32 	%f28, %f26, %f27;
	ld.global.f32 	%f29, [%rd6+-8];
	max.f32 	%f30, %f28, %f29;
	ld.global.f32 	%f31, [%rd6+-4];
	max.f32 	%f32, %f30, %f31;
	ld.global.f32 	%f33, [%rd6];
	max.f32 	%f34, %f32, %f33;
	ld.global.f32 	%f35, [%rd6+4];
	max.f32 	%f36, %f34, %f35;
	ld.global.f32 	%f37, [%rd6+8];
	max.f32 	%f38, %f36, %f37;
	ld.global.f32 	%f39, [%rd6+12];
	max.f32 	%f40, %f38, %f39;
	ld.global.f32 	%f41, [%rd6+16];
	max.f32 	%f42, %f40, %f41;
	ld.global.f32 	%f43, [%rd6+20];
	max.f32 	%f44, %f42, %f43;
	ld.global.f32 	%f45, [%rd6+24];
	max.f32 	%f46, %f44, %f45;
	ld.global.f32 	%f47, [%rd6+28];
	max.f32 	%f81, %f46, %f47;
	add.s32 	%r31, %r31, 16;
	add.s32 	%r29, %r29, 16;
	setp.ne.s32 	%p3, %r29, 0;
	@%p3 bra 	$L__BB0_3;
$L__BB0_4:
	setp.eq.s32 	%p4, %r5, 0;
	@%p4 bra 	$L__BB0_13;
	and.b32  	%r12, %r4, 7;
	setp.lt.u32 	%p5, %r5, 8;
	@%p5 bra 	$L__BB0_7;
	mul.wide.s32 	%rd7, %r31, 4;
	add.s64 	%rd8, %rd1, %rd7;
	ld.global.f32 	%f49, [%rd8];
	max.f32 	%f50, %f81, %f49;
	ld.global.f32 	%f51, [%rd8+4];
	max.f32 	%f52, %f50, %f51;
	ld.global.f32 	%f53, [%rd8+8];
	max.f32 	%f54, %f52, %f53;
	ld.global.f32 	%f55, [%rd8+12];
	max.f32 	%f56, %f54, %f55;
	ld.global.f32 	%f57, [%rd8+16];
	max.f32 	%f58, %f56, %f57;
	ld.global.f32 	%f59, [%rd8+20];
	max.f32 	%f60, %f58, %f59;
	ld.global.f32 	%f61, [%rd8+24];
	max.f32 	%f62, %f60, %f61;
	ld.global.f32 	%f63, [%rd8+28];
	max.f32 	%f81, %f62, %f63;
	add.s32 	%r31, %r31, 8;
$L__BB0_7:
	setp.eq.s32 	%p6, %r12, 0;
	@%p6 bra 	$L__BB0_13;
	and.b32  	%r15, %r4, 3;
	setp.lt.u32 	%p7, %r12, 4;
	@%p7 bra 	$L__BB0_10;
	mul.wide.s32 	%rd9, %r31, 4;
	add.s64 	%rd10, %rd1, %rd9;
	ld.global.f32 	%f65, [%rd10];
	max.f32 	%f66, %f81, %f65;
	ld.global.f32 	%f67, [%rd10+4];
	max.f32 	%f68, %f66, %f67;
	ld.global.f32 	%f69, [%rd10+8];
	max.f32 	%f70, %f68, %f69;
	ld.global.f32 	%f71, [%rd10+12];
	max.f32 	%f81, %f70, %f71;
	add.s32 	%r31, %r31, 4;
$L__BB0_10:
	setp.eq.s32 	%p8, %r15, 0;
	@%p8 bra 	$L__BB0_13;
	neg.s32 	%r34, %r15;
$L__BB0_12:
	.pragma "nounroll";
	mul.wide.s32 	%rd11, %r31, 4;
	add.s64 	%rd12, %rd1, %rd11;
	ld.global.f32 	%f72, [%rd12];
	max.f32 	%f81, %f81, %f72;
	add.s32 	%r31, %r31, 1;
	add.s32 	%r34, %r34, 1;
	setp.ne.s32 	%p9, %r34, 0;
	@%p9 bra 	$L__BB0_12;
$L__BB0_13:
	cvta.to.global.u64 	%rd13, %rd3;
	mul.wide.s32 	%rd14, %r3, 4;
	add.s64 	%rd15, %rd13, %rd14;
	st.global.f32 	[%rd15], %f81;
$L__BB0_14:
	ret;

}
	// .globl	_Z7MaxRed1PfS_i
.visible .entry _Z7MaxRed1PfS_i(
	.param .u64 .ptr .align 1 _Z7MaxRed1PfS_i_param_0,
	.param .u64 .ptr .align 1 _Z7MaxRed1PfS_i_param_1,
	.param .u32 _Z7MaxRed1PfS_i_param_2
)
{
	.reg .pred 	%p<6>;
	.reg .b32 	%r<17>;
	.reg .b32 	%f<9>;
	.reg .b64 	%rd<9>;

	ld.param.u64 	%rd1, [_Z7MaxRed1PfS_i_param_0];
	ld.param.u64 	%rd2, [_Z7MaxRed1PfS_i_param_1];
	ld.param.u32 	%r8, [_Z7MaxRed1PfS_i_param_2];
	mov.u32 	%r1, %tid.x;
	mov.u32 	%r2, %ctaid.x;
	mov.u32 	%r3, %ntid.x;
	mad.lo.s32 	%r4, %r2, %r3, %r1;
	setp.ge.s32 	%p1, %r4, %r8;
	mov.f32 	%f8, 0fFF800000;
	@%p1 bra 	$L__BB1_2;
	cvta.to.global.u64 	%rd3, %rd1;
	mul.wide.s32 	%rd4, %r4, 4;
	add.s64 	%rd5, %rd3, %rd4;
	ld.global.f32 	%f8, [%rd5];
$L__BB1_2:
	shl.b32 	%r9, %r1, 2;
	mov.u32 	%r10, sdata;
	add.s32 	%r5, %r10, %r9;
	st.shared.f32 	[%r5], %f8;
	bar.sync 	0;
	setp.lt.u32 	%p2, %r3, 2;
	@%p2 bra 	$L__BB1_7;
	mov.b32 	%r16, 1;
$L__BB1_4:
	shl.b32 	%r7, %r16, 1;
	add.s32 	%r12, %r7, -1;
	and.b32  	%r13, %r12, %r1;
	setp.ne.s32 	%p3, %r13, 0;
	@%p3 bra 	$L__BB1_6;
	ld.shared.f32 	%f4, [%r5];
	shl.b32 	%r14, %r16, 2;
	add.s32 	%r15, %r5, %r14;
	ld.shared.f32 	%f5, [%r15];
	max.f32 	%f6, %f4, %f5;
	st.shared.f32 	[%r5], %f6;
$L__BB1_6:
	bar.sync 	0;
	setp.lt.u32 	%p4, %r7, %r3;
	mov.u32 	%r16, %r7;
	@%p4 bra 	$L__BB1_4;
$L__BB1_7:
	setp.ne.s32 	%p5, %r1, 0;
	@%p5 bra 	$L__BB1_9;
	ld.shared.f32 	%f7, [sdata];
	cvta.to.global.u64 	%rd6, %rd2;
	mul.wide.u32 	%rd7, %r2, 4;
	add.s64 	%rd8, %rd6, %rd7;
	st.global.f32 	[%rd8], %f7;
$L__BB1_9:
	ret;

}
	// .globl	_Z7MaxRed2PfS_i
.visible .entry _Z7MaxRed2PfS_i(
	.param .u64 .ptr .align 1 _Z7MaxRed2PfS_i_param_0,
	.param .u64 .ptr .align 1 _Z7MaxRed2PfS_i_param_1,
	.param .u32 _Z7MaxRed2PfS_i_param_2
)
{
	.reg .pred 	%p<6>;
	.reg .b32 	%r<22>;
	.reg .b32 	%f<9>;
	.reg .b64 	%rd<9>;

	ld.param.u64 	%rd1, [_Z7MaxRed2PfS_i_param_0];
	ld.param.u64 	%rd2, [_Z7MaxRed2PfS_i_param_1];
	ld.param.u32 	%r8, [_Z7MaxRed2PfS_i_param_2];
	mov.u32 	%r1, %tid.x;
	mov.u32 	%r2, %ctaid.x;
	mov.u32 	%r3, %ntid.x;
	mad.lo.s32 	%r4, %r2, %r3, %r1;
	setp.ge.s32 	%p1, %r4, %r8;
	mov.f32 	%f8, 0fFF800000;
	@%p1 bra 	$L__BB2_2;
	cvta.to.global.u64 	%rd3, %rd1;
	mul.wide.s32 	%rd4, %r4, 4;
	add.s64 	%rd5, %rd3, %rd4;
	ld.global.f32 	%f8, [%rd5];
$L__BB2_2:
	shl.b32 	%r9, %r1, 2;
	mov.u32 	%r10, sdata;
	add.s32 	%r11, %r10, %r9;
	st.shared.f32 	[%r11], %f8;
	bar.sync 	0;
	setp.lt.u32 	%p2, %r3, 2;
	@%p2 bra 	$L__BB2_7;
	mov.b32 	%r21, 1;
$L__BB2_4:
	shl.b32 	%r6, %r21, 1;
	mul.lo.s32 	%r13, %r6, %r1;
	add.s32 	%r14, %r13, %r21;
	max.u32 	%r15, %r13, %r14;
	setp.ge.u32 	%p3, %r15, %r3;
	@%p3 bra 	$L__BB2_6;
	shl.b32 	%r16, %r13, 2;
	add.s32 	%r18, %r10, %r16;
	ld.shared.f32 	%f4, [%r18];
	shl.b32 	%r19, %r21, 2;
	add.s32 	%r20, %r18, %r19;
	ld.shared.f32 	%f5, [%r20];
	max.f32 	%f6, %f4, %f5;
	st.shared.f32 	[%r18], %f6;
$L__BB2_6:
	bar.sync 	0;
	setp.lt.u32 	%p4, %r6, %r3;
	mov.u32 	%r21, %r6;
	@%p4 bra 	$L__BB2_4;
$L__BB2_7:
	setp.ne.s32 	%p5, %r1, 0;
	@%p5 bra 	$L__BB2_9;
	ld.shared.f32 	%f7, [sdata];
	cvta.to.global.u64 	%rd6, %rd2;
	mul.wide.u32 	%rd7, %r2, 4;
	add.s64 	%rd8, %rd6, %rd7;
	st.global.f32 	[%rd8], %f7;
$L__BB2_9:
	ret;

}
	// .globl	_Z7MaxRed3PfS_i
.visible .entry _Z7MaxRed3PfS_i(
	.param .u64 .ptr .align 1 _Z7MaxRed3PfS_i_param_0,
	.param .u64 .ptr .align 1 _Z7MaxRed3PfS_i_param_1,
	.param .u32 _Z7MaxRed3PfS_i_param_2
)
{
	.reg .pred 	%p<6>;
	.reg .b32 	%r<14>;
	.reg .b32 	%f<9>;
	.reg .b64 	%rd<9>;

	ld.param.u64 	%rd1, [_Z7MaxRed3PfS_i_param_0];
	ld.param.u64 	%rd2, [_Z7MaxRed3PfS_i_param_1];
	ld.param.u32 	%r8, [_Z7MaxRed3PfS_i_param_2];
	mov.u32 	%r1, %tid.x;
	mov.u32 	%r2, %ctaid.x;
	mov.u32 	%r13, %ntid.x;
	mad.lo.s32 	%r4, %r2, %r13, %r1;
	setp.ge.s32 	%p1, %r4, %r8;
	mov.f32 	%f8, 0fFF800000;
	@%p1 bra 	$L__BB3_2;
	cvta.to.global.u64 	%rd3, %rd1;
	mul.wide.s32 	%rd4, %r4, 4;
	add.s64 	%rd5, %rd3, %rd4;
	ld.global.f32 	%f8, [%rd5];
$L__BB3_2:
	shl.b32 	%r9, %r1, 2;
	mov.u32 	%r10, sdata;
	add.s32 	%r5, %r10, %r9;
	st.shared.f32 	[%r5], %f8;
	bar.sync 	0;
	setp.lt.u32 	%p2, %r13, 2;
	@%p2 bra 	$L__BB3_6;
$L__BB3_3:
	shr.u32 	%r7, %r13, 1;
	setp.ge.u32 	%p3, %r1, %r7;
	@%p3 bra 	$L__BB3_5;
	ld.shared.f32 	%f4, [%r5];
	shl.b32 	%r11, %r7, 2;
	add.s32 	%r12, %r5, %r11;
	ld.shared.f32 	%f5, [%r12];
	max.f32 	%f6, %f4, %f5;
	st.shared.f32 	[%r5], %f6;
$L__BB3_5:
	bar.sync 	0;
	setp.gt.u32 	%p4, %r13, 3;
	mov.u32 	%r13, %r7;
	@%p4 bra 	$L__BB3_3;
$L__BB3_6:
	setp.ne.s32 	%p5, %r1, 0;
	@%p5 bra 	$L__BB3_8;
	ld.shared.f32 	%f7, [sdata];
	cvta.to.global.u64 	%rd6, %rd2;
	mul.wide.u32 	%rd7, %r2, 4;
	add.s64 	%rd8, %rd6, %rd7;
	st.global.f32 	[%rd8], %f7;
$L__BB3_8:
	ret;

}
	// .globl	_Z7MaxRed4PfS_i
.visible .entry _Z7MaxRed4PfS_i(
	.param .u64 .ptr .align 1 _Z7MaxRed4PfS_i_param_0,
	.param .u64 .ptr .align 1 _Z7MaxRed4PfS_i_param_1,
	.param .u32 _Z7MaxRed4PfS_i_param_2
)
{
	.reg .pred 	%p<7>;
	.reg .b32 	%r<19>;
	.reg .b32 	%f<13>;
	.reg .b64 	%rd<9>;

	ld.param.u64 	%rd2, [_Z7MaxRed4PfS_i_param_0];
	ld.param.u64 	%rd3, [_Z7MaxRed4PfS_i_param_1];
	ld.param.u32 	%r11, [_Z7MaxRed4PfS_i_param_2];
	mov.u32 	%r1, %tid.x;
	mov.u32 	%r2, %ctaid.x;
	mov.u32 	%r18, %ntid.x;
	mad.lo.s32 	%r17, %r2, %r18, %r1;
	setp.ge.s32 	%p1, %r17, %r11;
	mov.f32 	%f12, 0fFF800000;
	@%p1 bra 	$L__BB4_3;
	mov.u32 	%r12, %nctaid.x;
	mul.lo.s32 	%r5, %r18, %r12;
	cvta.to.global.u64 	%rd1, %rd2;
	mov.f32 	%f12, 0fFF800000;
$L__BB4_2:
	mul.wide.s32 	%rd4, %r17, 4;
	add.s64 	%rd5, %rd1, %rd4;
	ld.global.f32 	%f6, [%rd5];
	max.f32 	%f12, %f12, %f6;
	add.s32 	%r17, %r17, %r5;
	setp.lt.s32 	%p2, %r17, %r11;
	@%p2 bra 	$L__BB4_2;
$L__BB4_3:
	shl.b32 	%r13, %r1, 2;
	mov.u32 	%r14, sdata;
	add.s32 	%r8, %r14, %r13;
	st.shared.f32 	[%r8], %f12;
	bar.sync 	0;
	setp.lt.u32 	%p3, %r18, 2;
	@%p3 bra 	$L__BB4_7;
$L__BB4_4:
	shr.u32 	%r10, %r18, 1;
	setp.ge.u32 	%p4, %r1, %r10;
	@%p4 bra 	$L__BB4_6;
	ld.shared.f32 	%f7, [%r8];
	shl.b32 	%r15, %r10, 2;
	add.s32 	%r16, %r8, %r15;
	ld.shared.f32 	%f8, [%r16];
	max.f32 	%f9, %f7, %f8;
	st.shared.f32 	[%r8], %f9;
$L__BB4_6:
	bar.sync 	0;
	setp.gt.u32 	%p5, %r18, 3;
	mov.u32 	%r18, %r10;
	@%p5 bra 	$L__BB4_4;
$L__BB4_7:
	setp.ne.s32 	%p6, %r1, 0;
	@%p6 bra 	$L__BB4_9;
	ld.shared.f32 	%f10, [sdata];
	cvta.to.global.u64 	%rd6, %rd3;
	mul.wide.u32 	%rd7, %r2, 4;
	add.s64 	%rd8, %rd6, %rd7;
	st.global.f32 	[%rd8], %f10;
$L__BB4_9:
	ret;

}
	// .globl	_Z7MaxRed5PfS_i
.visible .entry _Z7MaxRed5PfS_i(
	.param .u64 .ptr .align 1 _Z7MaxRed5PfS_i_param_0,
	.param .u64 .ptr .align 1 _Z7MaxRed5PfS_i_param_1,
	.param .u32 _Z7MaxRed5PfS_i_param_2
)
{
	.reg .pred 	%p<27>;
	.reg .b32 	%r<87>;
	.reg .b32 	%f<103>;
	.reg .b64 	%rd<23>;

	ld.param.u64 	%rd3, [_Z7MaxRed5PfS_i_param_0];
	ld.param.u64 	%rd2, [_Z7MaxRed5PfS_i_param_1];
	ld.param.u32 	%r27, [_Z7MaxRed5PfS_i_param_2];
	cvta.to.global.u64 	%rd1, %rd3;
	mov.u32 	%r1, %tid.x;
	mov.u32 	%r2, %ctaid.x;
	mov.u32 	%r3, %ntid.x;
	mad.lo.s32 	%r4, %r2, %r3, %r1;
	shr.s32 	%r28, %r27, 31;
	shr.u32 	%r29, %r28, 30;
	add.s32 	%r30, %r27, %r29;
	shr.s32 	%r5, %r30, 2;
	mov.u32 	%r31, %nctaid.x;
	mul.lo.s32 	%r6, %r3, %r31;
	setp.ge.s32 	%p1, %r4, %r5;
	mov.f32 	%f101, 0fFF800000;
	@%p1 bra 	$L__BB5_7;
	add.s32 	%r32, %r4, %r6;
	max.s32 	%r33, %r5, %r32;
	setp.lt.s32 	%p2, %r32, %r5;
	selp.u32 	%r34, 1, 0, %p2;
	add.s32 	%r35, %r32, %r34;
	sub.s32 	%r36, %r33, %r35;
	div.u32 	%r37, %r36, %r6;
	add.s32 	%r7, %r37, %r34;
	and.b32  	%r38, %r7, 3;
	setp.eq.s32 	%p3, %r38, 3;
	mov.f32 	%f101, 0fFF800000;
	mov.u32 	%r81, %r4;
	@%p3 bra 	$L__BB5_4;
	add.s32 	%r39, %r7, 1;
	and.b32  	%r40, %r39, 3;
	neg.s32 	%r79, %r40;
	mov.f32 	%f101, 0fFF800000;
	mov.u32 	%r81, %r4;
$L__BB5_3:
	.pragma "nounroll";
	mul.wide.s32 	%rd4, %r81, 16;
	add.s64 	%rd5, %rd1, %rd4;
	ld.global.v4.f32 	{%f23, %f24, %f25, %f26}, [%rd5];
	max.f32 	%f27, %f101, %f23;
	max.f32 	%f28, %f27, %f24;
	max.f32 	%f29, %f28, %f25;
	max.f32 	%f101, %f29, %f26;
	add.s32 	%r81, %r81, %r6;
	add.s32 	%r79, %r79, 1;
	setp.ne.s32 	%p4, %r79, 0;
	@%p4 bra 	$L__BB5_3;
$L__BB5_4:
	setp.lt.u32 	%p5, %r7, 3;
	@%p5 bra 	$L__BB5_7;
	mul.wide.s32 	%rd8, %r6, 16;
	shl.b32 	%r41, %r6, 2;
$L__BB5_6:
	mul.wide.s32 	%rd6, %r81, 16;
	add.s64 	%rd7, %rd1, %rd6;
	ld.global.v4.f32 	{%f30, %f31, %f32, %f33}, [%rd7];
	max.f32 	%f34, %f101, %f30;
	max.f32 	%f35, %f34, %f31;
	max.f32 	%f36, %f35, %f32;
	max.f32 	%f37, %f36, %f33;
	add.s64 	%rd9, %rd7, %rd8;
	ld.global.v4.f32 	{%f38, %f39, %f40, %f41}, [%rd9];
	max.f32 	%f42, %f37, %f38;
	max.f32 	%f43, %f42, %f39;
	max.f32 	%f44, %f43, %f40;
	max.f32 	%f45, %f44, %f41;
	add.s64 	%rd10, %rd9, %rd8;
	ld.global.v4.f32 	{%f46, %f47, %f48, %f49}, [%rd10];
	max.f32 	%f50, %f45, %f46;
	max.f32 	%f51, %f50, %f47;
	max.f32 	%f52, %f51, %f48;
	max.f32 	%f53, %f52, %f49;
	add.s64 	%rd11, %rd10, %rd8;
	ld.global.v4.f32 	{%f54, %f55, %f56, %f57}, [%rd11];
	max.f32 	%f58, %f53, %f54;
	max.f32 	%f59, %f58, %f55;
	max.f32 	%f60, %f59, %f56;
	max.f32 	%f101, %f60, %f57;
	add.s32 	%r81, %r41, %r81;
	setp.lt.s32 	%p6, %r81, %r5;
	@%p6 bra 	$L__BB5_6;
$L__BB5_7:
	shl.b32 	%r42, %r5, 2;
	add.s32 	%r85, %r42, %r4;
	setp.ge.s32 	%p7, %r85, %r27;
	@%p7 bra 	$L__BB5_14;
	add.s32 	%r43, %r85, %r6;
	max.s32 	%r44, %r27, %r43;
	setp.lt.s32 	%p8, %r43, %r27;
	selp.u32 	%r45, 1, 0, %p8;
	add.s32 	%r46, %r43, %r45;
	sub.s32 	%r47, %r44, %r46;
	div.u32 	%r48, %r47, %r6;
	add.s32 	%r17, %r48, %r45;
	and.b32  	%r49, %r17, 3;
	setp.eq.s32 	%p9, %r49, 3;
	@%p9 bra 	$L__BB5_11;
	add.s32 	%r50, %r17, 1;
	and.b32  	%r51, %r50, 3;
	neg.s32 	%r83, %r51;
$L__BB5_10:
	.pragma "nounroll";
	mul.wide.s32 	%rd12, %r85, 4;
	add.s64 	%rd13, %rd1, %rd12;
	ld.global.f32 	%f62, [%rd13];
	max.f32 	%f101, %f101, %f62;
	add.s32 	%r85, %r85, %r6;
	add.s32 	%r83, %r83, 1;
	setp.ne.s32 	%p10, %r83, 0;
	@%p10 bra 	$L__BB5_10;
$L__BB5_11:
	setp.lt.u32 	%p11, %r17, 3;
	@%p11 bra 	$L__BB5_14;
	mul.wide.s32 	%rd16, %r6, 4;
	shl.b32 	%r52, %r6, 2;
$L__BB5_13:
	mul.wide.s32 	%rd14, %r85, 4;
	add.s64 	%rd15, %rd1, %rd14;
	ld.global.f32 	%f63, [%rd15];
	max.f32 	%f64, %f101, %f63;
	add.s64 	%rd17, %rd15, %rd16;
	ld.global.f32 	%f65, [%rd17];
	max.f32 	%f66, %f64, %f65;
	add.s64 	%rd18, %rd17, %rd16;
	ld.global.f32 	%f67, [%rd18];
	max.f32 	%f68, %f66, %f67;
	add.s64 	%rd19, %rd18, %rd16;
	ld.global.f32 	%f69, [%rd19];
	max.f32 	%f101, %f68, %f69;
	add.s32 	%r85, %r52, %r85;
	setp.lt.s32 	%p12, %r85, %r27;
	@%p12 bra 	$L__BB5_13;
$L__BB5_14:
	and.b32  	%r26, %r1, 31;
	mov.b32 	%r53, %f101;
	shfl.sync.down.b32	%r54|%p13, %r53, 16, 31, -1;
	mov.b32 	%f70, %r54;
	max.f32 	%f71, %f101, %f70;
	mov.b32 	%r55, %f71;
	shfl.sync.down.b32	%r56|%p14, %r55, 8, 31, -1;
	mov.b32 	%f72, %r56;
	max.f32 	%f73, %f71, %f72;
	mov.b32 	%r57, %f73;
	shfl.sync.down.b32	%r58|%p15, %r57, 4, 31, -1;
	mov.b32 	%f74, %r58;
	max.f32 	%f75, %f73, %f74;
	mov.b32 	%r59, %f75;
	shfl.sync.down.b32	%r60|%p16, %r59, 2, 31, -1;
	mov.b32 	%f76, %r60;
	max.f32 	%f77, %f75, %f76;
	mov.b32 	%r61, %f77;
	shfl.sync.down.b32	%r62|%p17, %r61, 1, 31, -1;
	mov.b32 	%f78, %r62;
	max.f32 	%f15, %f77, %f78;
	setp.ne.s32 	%p18, %r26, 0;
	@%p18 bra 	$L__BB5_16;
	shr.u32 	%r63, %r1, 3;
	mov.u32 	%r64, sdata;
	add.s32 	%r65, %r64, %r63;
	st.shared.f32 	[%r65], %f15;
$L__BB5_16:
	bar.sync 	0;
	cvt.rn.f32.u32 	%f80, %r1;
	cvt.rn.f32.u32 	%f81, %r3;
	mul.f32 	%f82, %f81, 0f3D000000;
	setp.leu.f32 	%p19, %f82, %f80;
	mov.f32 	%f102, 0fFF800000;
	@%p19 bra 	$L__BB5_18;
	shl.b32 	%r66, %r26, 2;
	mov.u32 	%r67, sdata;
	add.s32 	%r68, %r67, %r66;
	ld.shared.f32 	%f102, [%r68];
$L__BB5_18:
	setp.gt.u32 	%p20, %r1, 31;
	@%p20 bra 	$L__BB5_21;
	mov.b32 	%r69, %f102;
	shfl.sync.down.b32	%r70|%p21, %r69, 16, 31, -1;
	mov.b32 	%f83, %r70;
	max.f32 	%f84, %f102, %f83;
	mov.b32 	%r71, %f84;
	shfl.sync.down.b32	%r72|%p22, %r71, 8, 31, -1;
	mov.b32 	%f85, %r72;
	max.f32 	%f86, %f84, %f85;
	mov.b32 	%r73, %f86;
	shfl.sync.down.b32	%r74|%p23, %r73, 4, 31, -1;
	mov.b32 	%f87, %r74;
	max.f32 	%f88, %f86, %f87;
	mov.b32 	%r75, %f88;
	shfl.sync.down.b32	%r76|%p24, %r75, 2, 31, -1;
	mov.b32 	%f89, %r76;
	max.f32 	%f90, %f88, %f89;
	mov.b32 	%r77, %f90;
	shfl.sync.down.b32	%r78|%p25, %r77, 1, 31, -1;
	mov.b32 	%f91, %r78;
	max.f32 	%f18, %f90, %f91;
	setp.ne.s32 	%p26, %r1, 0;
	@%p26 bra 	$L__BB5_21;
	cvta.to.global.u64 	%rd20, %rd2;
	mul.wide.u32 	%rd21, %r2, 4;
	add.s64 	%rd22, %rd20, %rd21;
	st.global.f32 	[%rd22], %f18;
$L__BB5_21:
	ret;

}


// ===== COMPILED SASS (sm_100) =====

	.target	sm_100

	.elftype	@"ET_EXEC"


//--------------------- .note.nv.tkinfo           --------------------------
	.section	.note.nv.tkinfo,"",@"SHT_NOTE"
	.sectionflags	@"SHF_NOTE_NV_TKINFO"
	.tkinfo
        /*0018*/ 	.word	0x00000002
        /*0030*/ 	.string	""
        /*0030*/ 	.string	"ptxas"
        /*0030*/ 	.string	"Cuda compilation tools, release 13.0, V13.0.88"
        /*0030*/ 	.string	"Build cuda_13.0.r13.0/compiler.36424714_0"
        /*0030*/ 	.string	"-arch sm_100 -m 64 "



//--------------------- .note.nv.cuinfo           --------------------------
	.section	.note.nv.cuinfo,"",@"SHT_NOTE"
	.sectionflags	@"SHF_NOTE_NV_CUINFO"
        /*0018*/ 	.short	0x0002
        /*001a*/ 	.short	0x0064
        /*001c*/ 	.short	0x0082
	.zero		2


//--------------------- .nv.info                  --------------------------
	.section	.nv.info,"",@"SHT_CUDA_INFO"
	.align	4


	//----- nvinfo : EIATTR_REGCOUNT
	.align		4
        /*0000*/ 	.byte	0x04, 0x2f
        /*0002*/ 	.short	(.L_1 - .L_0)
	.align		4
.L_0:
        /*0004*/ 	.word	index@(_Z11naiveMaxRedPKfPfi)
        /*0008*/ 	.word	0x0000001d


	//----- nvinfo : EIATTR_FRAME_SIZE
	.align		4
.L_1:
        /*000c*/ 	.byte	0x04, 0x11
        /*000e*/ 	.short	(.L_3 - .L_2)
	.align		4
.L_2:
        /*0010*/ 	.word	index@(_Z11naiveMaxRedPKfPfi)
        /*0014*/ 	.word	0x00000000


	//----- nvinfo : EIATTR_REGCOUNT
	.align		4
.L_3:
        /*0018*/ 	.byte	0x04, 0x2f
        /*001a*/ 	.short	(.L_5 - .L_4)
	.align		4
.L_4:
        /*001c*/ 	.word	index@(_Z7MaxRed1PfS_i)
        /*0020*/ 	.word	0x0000000b


	//----- nvinfo : EIATTR_FRAME_SIZE
	.align		4
.L_5:
        /*0024*/ 	.byte	0x04, 0x11
        /*0026*/ 	.short	(.L_7 - .L_6)
	.align		4
.L_6:
        /*0028*/ 	.word	index@(_Z7MaxRed1PfS_i)
        /*002c*/ 	.word	0x00000000


	//----- nvinfo : EIATTR_REGCOUNT
	.align		4
.L_7:
        /*0030*/ 	.byte	0x04, 0x2f
        /*0032*/ 	.short	(.L_9 - .L_8)
	.align		4
.L_8:
        /*0034*/ 	.word	index@(_Z7MaxRed2PfS_i)
        /*0038*/ 	.word	0x0000000c


	//----- nvinfo : EIATTR_FRAME_SIZE
	.align		4
.L_9:
        /*003c*/ 	.byte	0x04, 0x11
        /*003e*/ 	.short	(.L_11 - .L_10)
	.align		4
.L_10:
        /*0040*/ 	.word	index@(_Z7MaxRed2PfS_i)
        /*0044*/ 	.word	0x00000000


	//----- nvinfo : EIATTR_REGCOUNT
	.align		4
.L_11:
        /*0048*/ 	.byte	0x04, 0x2f
        /*004a*/ 	.short	(.L_13 - .L_12)
	.align		4
.L_12:
        /*004c*/ 	.word	index@(_Z7MaxRed3PfS_i)
        /*0050*/ 	.word	0x0000000a


	//----- nvinfo : EIATTR_FRAME_SIZE
	.align		4
.L_13:
        /*0054*/ 	.byte	0x04, 0x11
        /*0056*/ 	.short	(.L_15 - .L_14)
	.align		4
.L_14:
        /*0058*/ 	.word	index@(_Z7MaxRed3PfS_i)
        /*005c*/ 	.word	0x00000000


	//----- nvinfo : EIATTR_REGCOUNT
	.align		4
.L_15:
        /*0060*/ 	.byte	0x04, 0x2f
        /*0062*/ 	.short	(.L_17 - .L_16)
	.align		4
.L_16:
        /*0064*/ 	.word	index@(_Z7MaxRed4PfS_i)
        /*0068*/ 	.word	0x0000000e


	//----- nvinfo : EIATTR_FRAME_SIZE
	.align		4
.L_17:
        /*006c*/ 	.byte	0x04, 0x11
        /*006e*/ 	.short	(.L_19 - .L_18)
	.align		4
.L_18:
        /*0070*/ 	.word	index@(_Z7MaxRed4PfS_i)
        /*0074*/ 	.word	0x00000000


	//----- nvinfo : EIATTR_REGCOUNT
	.align		4
.L_19:
        /*0078*/ 	.byte	0x04, 0x2f
        /*007a*/ 	.short	(.L_21 - .L_20)
	.align		4
.L_20:
        /*007c*/ 	.word	index@(_Z7MaxRed5PfS_i)
        /*0080*/ 	.word	0x00000020


	//----- nvinfo : EIATTR_FRAME_SIZE
	.align		4
.L_21:
        /*0084*/ 	.byte	0x04, 0x11
        /*0086*/ 	.short	(.L_23 - .L_22)
	.align		4
.L_22:
        /*0088*/ 	.word	index@(_Z7MaxRed5PfS_i)
        /*008c*/ 	.word	0x00000000


	//----- nvinfo : EIATTR_MIN_STACK_SIZE
	.align		4
.L_23:
        /*0090*/ 	.byte	0x04, 0x12
        /*0092*/ 	.short	(.L_25 - .L_24)
	.align		4
.L_24:
        /*0094*/ 	.word	index@(_Z7MaxRed5PfS_i)
        /*0098*/ 	.word	0x00000000


	//----- nvinfo : EIATTR_MIN_STACK_SIZE
	.align		4
.L_25:
        /*009c*/ 	.byte	0x04, 0x12
        /*009e*/ 	.short	(.L_27 - .L_26)
	.align		4
.L_26:
        /*00a0*/ 	.word	index@(_Z7MaxRed4PfS_i)
        /*00a4*/ 	.word	0x00000000


	//----- nvinfo : EIATTR_MIN_STACK_SIZE
	.align		4
.L_27:
        /*00a8*/ 	.byte	0x04, 0x12
        /*00aa*/ 	.short	(.L_29 - .L_28)
	.align		4
.L_28:
        /*00ac*/ 	.word	index@(_Z7MaxRed3PfS_i)
        /*00b0*/ 	.word	0x00000000


	//----- nvinfo : EIATTR_MIN_STACK_SIZE
	.align		4
.L_29:
        /*00b4*/ 	.byte	0x04, 0x12
        /*00b6*/ 	.short	(.L_31 - .L_30)
	.align		4
.L_30:
        /*00b8*/ 	.word	index@(_Z7MaxRed2PfS_i)
        /*00bc*/ 	.word	0x00000000


	//----- nvinfo : EIATTR_MIN_STACK_SIZE
	.align		4
.L_31:
        /*00c0*/ 	.byte	0x04, 0x12
        /*00c2*/ 	.short	(.L_33 - .L_32)
	.align		4
.L_32:
        /*00c4*/ 	.word	index@(_Z7MaxRed1PfS_i)
        /*00c8*/ 	.word	0x00000000


	//----- nvinfo : EIATTR_MIN_STACK_SIZE
	.align		4
.L_33:
        /*00cc*/ 	.byte	0x04, 0x12
        /*00ce*/ 	.short	(.L_35 - .L_34)
	.align		4
.L_34:
        /*00d0*/ 	.word	index@(_Z11naiveMaxRedPKfPfi)
        /*00d4*/ 	.word	0x00000000
.L_35:


//--------------------- .nv.compat                --------------------------
	.section	.nv.compat,"",@"SHT_CUDA_COMPAT_INFO"
	.align	4
        /*0000*/ 	.byte	0x02, 0x09, 0x00, 0x00, 0x02, 0x02, 0x01, 0x00, 0x02, 0x05, 0x05, 0x00, 0x03, 0x07, 0x01, 0x01
        /*0010*/ 	.byte	0x02, 0x03, 0x00, 0x00, 0x02, 0x06, 0x01, 0x00, 0x04, 0x0b, 0x08, 0x00, 0x09, 0x00, 0x00, 0x00
        /*0020*/ 	.byte	0x00, 0x00, 0x00, 0x00


//--------------------- .nv.info._Z7MaxRed5PfS_i  --------------------------
	.section	.nv.info._Z7MaxRed5PfS_i,"",@"SHT_CUDA_INFO"
	.sectionflags	@""
	.align	4


	//----- nvinfo : EIATTR_CUDA_API_VERSION
	.align		4
        /*0000*/ 	.byte	0x04, 0x37
        /*0002*/ 	.short	(.L_37 - .L_36)
.L_36:
        /*0004*/ 	.word	0x00000082


	//----- nvinfo : EIATTR_KPARAM_INFO
	.align		4
.L_37:
        /*0008*/ 	.byte	0x04, 0x17
        /*000a*/ 	.short	(.L_39 - .L_38)
.L_38:
        /*000c*/ 	.word	0x00000000
        /*0010*/ 	.short	0x0002
        /*0012*/ 	.short	0x0010
        /*0014*/ 	.byte	0x00, 0xf0, 0x11, 0x00


	//----- nvinfo : EIATTR_KPARAM_INFO
	.align		4
.L_39:
        /*0018*/ 	.byte	0x04, 0x17
        /*001a*/ 	.short	(.L_41 - .L_40)
.L_40:
        /*001c*/ 	.word	0x00000000
        /*0020*/ 	.short	0x0001
        /*0022*/ 	.short	0x0008
        /*0024*/ 	.byte	0x00, 0xf5, 0x21, 0x00


	//----- nvinfo : EIATTR_KPARAM_INFO
	.align		4
.L_41:
        /*0028*/ 	.byte	0x04, 0x17
        /*002a*/ 	.short	(.L_43 - .L_42)
.L_42:
        /*002c*/ 	.word	0x00000000
        /*0030*/ 	.short	0x0000
        /*0032*/ 	.short	0x0000
        /*0034*/ 	.byte	0x00, 0xf5, 0x21, 0x00


	//----- nvinfo : EIATTR_SPARSE_MMA_MASK
	.align		4
.L_43:
        /*0038*/ 	.byte	0x03, 0x50
        /*003a*/ 	.short	0x0000


	//----- nvinfo : EIATTR_MAXREG_COUNT
	.align		4
        /*003c*/ 	.byte	0x03, 0x1b
        /*003e*/ 	.short	0x00ff


	//----- nvinfo : EIATTR_NUM_BARRIERS
	.align		4
        /*0040*/ 	.byte	0x02, 0x4c
        /*0042*/ 	.byte	0x01
	.zero		1


	//----- nvinfo : EIATTR_MERCURY_ISA_VERSION
	.align		4
        /*0044*/ 	.byte	0x03, 0x5f
        /*0046*/ 	.short	0x0101


	//----- nvinfo : EIATTR_COOP_GROUP_MASK_REGIDS
	.align		4
        /*0048*/ 	.byte	0x04, 0x29
        /*004a*/ 	.short	(.L_45 - .L_44)


	//   ....[0]....
.L_44:
        /*004c*/ 	.word	0xffffffff


	//   ....[1]....
        /*0050*/ 	.word	0xffffffff


	//   ....[2]....
        /*0054*/ 	.word	0xffffffff


	//   ....[3]....
        /*0058*/ 	.word	0xffffffff


	//   ....[4]....
        /*005c*/ 	.word	0xffffffff


	//   ....[5]....
        /*0060*/ 	.word	0xffffffff


	//   ....[6]....
        /*0064*/ 	.word	0xffffffff


	//   ....[7]....
        /*0068*/ 	.word	0xffffffff


	//   ....[8]....
        /*006c*/ 	.word	0xffffffff


	//   ....[9]....
        /*0070*/ 	.word	0xffffffff


	//----- nvinfo : EIATTR_COOP_GROUP_INSTR_OFFSETS
	.align		4
.L_45:
        /*0074*/ 	.byte	0x04, 0x28
        /*0076*/ 	.short	(.L_47 - .L_46)


	//   ....[0]....
.L_46:
        /*0078*/ 	.word	0x00000910


	//   ....[1]....
        /*007c*/ 	.word	0x00000940


	//   ....[2]....
        /*0080*/ 	.word	0x00000970


	//   ....[3]....
        /*0084*/ 	.word	0x00000a00


	//   ....[4]....
        /*0088*/ 	.word	0x00000a50


	//   ....[5]....
        /*008c*/ 	.word	0x00000ae0


	//   ....[6]....
        /*0090*/ 	.word	0x00000b10


	//   ....[7]....
        /*0094*/ 	.word	0x00000b30


	//   ....[8]....
        /*0098*/ 	.word	0x00000b50


	//   ....[9]....
        /*009c*/ 	.word	0x00000b70


	//----- nvinfo : EIATTR_VRC_CTA_INIT_COUNT
	.align		4
.L_47:
        /*00a0*/ 	.byte	0x02, 0x4a
	.zero		1
	.zero		1


	//----- nvinfo : EIATTR_EXIT_INSTR_OFFSETS
	.align		4
        /*00a4*/ 	.byte	0x04, 0x1c
        /*00a6*/ 	.short	(.L_49 - .L_48)


	//   ....[0]....
.L_48:
        /*00a8*/ 	.word	0x00000ad0


	//   ....[1]....
        /*00ac*/ 	.word	0x00000b80


	//   ....[2]....
        /*00b0*/ 	.word	0x00000bd0


	//----- nvinfo : EIATTR_CRS_STACK_SIZE
	.align		4
.L_49:
        /*00b4*/ 	.byte	0x04, 0x1e
        /*00b6*/ 	.short	(.L_51 - .L_50)
.L_50:
        /*00b8*/ 	.word	0x00000000


	//----- nvinfo : EIATTR_CBANK_PARAM_SIZE
	.align		4
.L_51:
        /*00bc*/ 	.byte	0x03, 0x19
        /*00be*/ 	.short	0x0014


	//----- nvinfo : EIATTR_PARAM_CBANK
	.align		4
        /*00c0*/ 	.byte	0x04, 0x0a
        /*00c2*/ 	.short	(.L_53 - .L_52)
	.align		4
.L_52:
        /*00c4*/ 	.word	index@(.nv.constant0._Z7MaxRed5PfS_i)
        /*00c8*/ 	.short	0x0380
        /*00ca*/ 	.short	0x0014


	//----- nvinfo : EIATTR_SW_WAR
	.align		4
.L_53:
        /*00cc*/ 	.byte	0x04, 0x36
        /*00ce*/ 	.short	(.L_55 - .L_54)
.L_54:
        /*00d0*/ 	.word	0x00000008
.L_55:


//--------------------- .nv.info._Z7MaxRed4PfS_i  --------------------------
	.section	.nv.info._Z7MaxRed4PfS_i,"",@"SHT_CUDA_INFO"
	.sectionflags	@""
	.align	4


	//----- nvinfo : EIATTR_CUDA_API_VERSION
	.align		4
        /*0000*/ 	.byte	0x04, 0x37
        /*0002*/ 	.short	(.L_57 - .L_56)
.L_56:
        /*0004*/ 	.word	0x00000082


	//----- nvinfo : EIATTR_KPARAM_INFO
	.align		4
.L_57:
        /*0008*/ 	.byte	0x04, 0x17
        /*000a*/ 	.short	(.L_59 - .L_58)
.L_58:
        /*000c*/ 	.word	0x00000000
        /*0010*/ 	.short	0x0002
        /*0012*/ 	.short	0x0010
        /*0014*/ 	.byte	0x00, 0xf0, 0x11, 0x00


	//----- nvinfo : EIATTR_KPARAM_INFO
	.align		4
.L_59:
        /*0018*/ 	.byte	0x04, 0x17
        /*001a*/ 	.short	(.L_61 - .L_60)
.L_60:
        /*001c*/ 	.word	0x00000000
        /*0020*/ 	.short	0x0001
        /*0022*/ 	.short	0x0008
        /*0024*/ 	.byte	0x00, 0xf5, 0x21, 0x00


	//----- nvinfo : EIATTR_KPARAM_INFO
	.align		4
.L_61:
        /*0028*/ 	.byte	0x04, 0x17
        /*002a*/ 	.short	(.L_63 - .L_62)
.L_62:
        /*002c*/ 	.word	0x00000000
        /*0030*/ 	.short	0x0000
        /*0032*/ 	.short	0x0000
        /*0034*/ 	.byte	0x00, 0xf5, 0x21, 0x00


	//----- nvinfo : EIATTR_SPARSE_MMA_MASK
	.align		4
.L_63:
        /*0038*/ 	.byte	0x03, 0x50
        /*003a*/ 	.short	0x0000


	//----- nvinfo : EIATTR_MAXREG_COUNT
	.align		4
        /*003c*/ 	.byte	0x03, 0x1b
        /*003e*/ 	.short	0x00ff


	//----- nvinfo : EIATTR_NUM_BARRIERS
	.align		4
        /*0040*/ 	.byte	0x02, 0x4c
        /*0042*/ 	.byte	0x01
	.zero		1


	//----- nvinfo : EIATTR_MERCURY_ISA_VERSION
	.align		4
        /*0044*/ 	.byte	0x03, 0x5f
        /*0046*/ 	.short	0x0101


	//----- nvinfo : EIATTR_VRC_CTA_INIT_COUNT
	.align		4
        /*0048*/ 	.byte	0x02, 0x4a
	.zero		1
	.zero		1


	//----- nvinfo : EIATTR_EXIT_INSTR_OFFSETS
	.align		4
        /*004c*/ 	.byte	0x04, 0x1c
        /*004e*/ 	.short	(.L_65 - .L_64)


	//   ....[0]....
.L_64:
        /*0050*/ 	.word	0x000002b0


	//   ....[1]....
        /*0054*/ 	.word	0x00000330


	//----- nvinfo : EIATTR_CRS_STACK_SIZE
	.align		4
.L_65:
        /*0058*/ 	.byte	0x04, 0x1e
        /*005a*/ 	.short	(.L_67 - .L_66)
.L_66:
        /*005c*/ 	.word	0x00000000


	//----- nvinfo : EIATTR_CBANK_PARAM_SIZE
	.align		4
.L_67:
        /*0060*/ 	.byte	0x03, 0x19
        /*0062*/ 	.short	0x0014


	//----- nvinfo : EIATTR_PARAM_CBANK
	.align		4
        /*0064*/ 	.byte	0x04, 0x0a
        /*0066*/ 	.short	(.L_69 - .L_68)
	.align		4
.L_68:
        /*0068*/ 	.word	index@(.nv.constant0._Z7MaxRed4PfS_i)
        /*006c*/ 	.short	0x0380
        /*006e*/ 	.short	0x0014


	//----- nvinfo : EIATTR_SW_WAR
	.align		4
.L_69:
        /*0070*/ 	.byte	0x04, 0x36
        /*0072*/ 	.short	(.L_71 - .L_70)
.L_70:
        /*0074*/ 	.word	0x00000008
.L_71:


//--------------------- .nv.info._Z7MaxRed3PfS_i  --------------------------
	.section	.nv.info._Z7MaxRed3PfS_i,"",@"SHT_CUDA_INFO"
	.sectionflags	@""
	.align	4


	//----- nvinfo : EIATTR_CUDA_API_VERSION
	.align		4
        /*0000*/ 	.byte	0x04, 0x37
        /*0002*/ 	.short	(.L_73 - .L_72)
.L_72:
        /*0004*/ 	.word	0x00000082


	//----- nvinfo : EIATTR_KPARAM_INFO
	.align		4
.L_73:
        /*0008*/ 	.byte	0x04, 0x17
        /*000a*/ 	.short	(.L_75 - .L_74)
.L_74:
        /*000c*/ 	.word	0x00000000
        /*0010*/ 	.short	0x0002
        /*0012*/ 	.short	0x0010
        /*0014*/ 	.byte	0x00, 0xf0, 0x11, 0x00


	//----- nvinfo : EIATTR_KPARAM_INFO
	.align		4
.L_75:
        /*0018*/ 	.byte	0x04, 0x17
        /*001a*/ 	.short	(.L_77 - .L_76)
.L_76:
        /*001c*/ 	.word	0x00000000
        /*0020*/ 	.short	0x0001
        /*0022*/ 	.short	0x0008
        /*0024*/ 	.byte	0x00, 0xf5, 0x21, 0x00


	//----- nvinfo : EIATTR_KPARAM_INFO
	.align		4
.L_77:
        /*0028*/ 	.byte	0x04, 0x17
        /*002a*/ 	.short	(.L_79 - .L_78)
.L_78:
        /*002c*/ 	.word	0x00000000
        /*0030*/ 	.short	0x0000
        /*0032*/ 	.short	0x0000
        /*0034*/ 	.byte	0x00, 0xf5, 0x21, 0x00


	//----- nvinfo : EIATTR_SPARSE_MMA_MASK
	.align		4
.L_79:
        /*0038*/ 	.byte	0x03, 0x50
        /*003a*/ 	.short	0x0000


	//----- nvinfo : EIATTR_MAXREG_COUNT
	.align		4
        /*003c*/ 	.byte	0x03, 0x1b
        /*003e*/ 	.short	0x00ff


	//----- nvinfo : EIATTR_NUM_BARRIERS
	.align		4
        /*0040*/ 	.byte	0x02, 0x4c
        /*0042*/ 	.byte	0x01
	.zero		1


	//----- nvinfo : EIATTR_MERCURY_ISA_VERSION
	.align		4
        /*0044*/ 	.byte	0x03, 0x5f
        /*0046*/ 	.short	0x0101


	//----- nvinfo : EIATTR_VRC_CTA_INIT_COUNT
	.align		4
        /*0048*/ 	.byte	0x02, 0x4a
	.zero		1
	.zero		1


	//----- nvinfo : EIATTR_EXIT_INSTR_OFFSETS
	.align		4
        /*004c*/ 	.byte	0x04, 0x1c
        /*004e*/ 	.short	(.L_81 - .L_80)


	//   ....[0]....
.L_80:
        /*0050*/ 	.word	0x00000210


	//   ....[1]....
        /*0054*/ 	.word	0x00000290


	//----- nvinfo : EIATTR_CBANK_PARAM_SIZE
	.align		4
.L_81:
        /*0058*/ 	.byte	0x03, 0x19
        /*005a*/ 	.short	0x0014


	//----- nvinfo : EIATTR_PARAM_CBANK
	.align		4
        /*005c*/ 	.byte	0x04, 0x0a
        /*005e*/ 	.short	(.L_83 - .L_82)
	.align		4
.L_82:
        /*0060*/ 	.word	index@(.nv.constant0._Z7MaxRed3PfS_i)
        /*0064*/ 	.short	0x0380
        /*0066*/ 	.short	0x0014


	//----- nvinfo : EIATTR_SW_WAR
	.align		4
.L_83:
        /*0068*/ 	.byte	0x04, 0x36
        /*006a*/ 	.short	(.L_85 - .L_84)
.L_84:
        /*006c*/ 	.word	0x00000008
.L_85:


//--------------------- .nv.info._Z7MaxRed2PfS_i  --------------------------
	.section	.nv.info._Z7MaxRed2PfS_i,"",@"SHT_CUDA_INFO"
	.sectionflags	@""
	.align	4


	//----- nvinfo : EIATTR_CUDA_API_VERSION
	.align		4
        /*0000*/ 	.byte	0x04, 0x37
        /*0002*/ 	.short	(.L_87 - .L_86)
.L_86:
        /*0004*/ 	.word	0x00000082


	//----- nvinfo : EIATTR_KPARAM_INFO
	.align		4
.L_87:
        /*0008*/ 	.byte	0x04, 0x17
        /*000a*/ 	.short	(.L_89 - .L_88)
.L_88:
        /*000c*/ 	.word	0x00000000
        /*0010*/ 	.short	0x0002
        /*0012*/ 	.short	0x0010
        /*0014*/ 	.byte	0x00, 0xf0, 0x11, 0x00


	//----- nvinfo : EIATTR_KPARAM_INFO
	.align		4
.L_89:
        /*0018*/ 	.byte	0x04, 0x17
        /*001a*/ 	.short	(.L_91 - .L_90)
.L_90:
        /*001c*/ 	.word	0x00000000
        /*0020*/ 	.short	0x0001
        /*0022*/ 	.short	0x0008
        /*0024*/ 	.byte	0x00, 0xf5, 0x21, 0x00


	//----- nvinfo : EIATTR_KPARAM_INFO
	.align		4
.L_91:
        /*0028*/ 	.byte	0x04, 0x17
        /*002a*/ 	.short	(.L_93 - .L_92)
.L_92:
        /*002c*/ 	.word	0x00000000
        /*0030*/ 	.short	0x0000
        /*0032*/ 	.short	0x0000
        /*0034*/ 	.byte	0x00, 0xf5, 0x21, 0x00


	//----- nvinfo : EIATTR_SPARSE_MMA_MASK
	.align		4
.L_93:
        /*0038*/ 	.byte	0x03, 0x50
        /*003a*/ 	.short	0x0000


	//----- nvinfo : EIATTR_MAXREG_COUNT
	.align		4
        /*003c*/ 	.byte	0x03, 0x1b
        /*003e*/ 	.short	0x00ff


	//----- nvinfo : EIATTR_NUM_BARRIERS
	.align		4
        /*0040*/ 	.byte	0x02, 0x4c
        /*0042*/ 	.byte	0x01
	.zero		1


	//----- nvinfo : EIATTR_MERCURY_ISA_VERSION
	.align		4
        /*0044*/ 	.byte	0x03, 0x5f
        /*0046*/ 	.short	0x0101


	//----- nvinfo : EIATTR_VRC_CTA_INIT_COUNT
	.align		4
        /*0048*/ 	.byte	0x02, 0x4a
	.zero		1
	.zero		1


	//----- nvinfo : EIATTR_EXIT_INSTR_OFFSETS
	.align		4
        /*004c*/ 	.byte	0x04, 0x1c
        /*004e*/ 	.short	(.L_95 - .L_94)


	//   ....[0]....
.L_94:
        /*0050*/ 	.word	0x00000240


	//   ....[1]....
        /*0054*/ 	.word	0x000002c0


	//----- nvinfo : EIATTR_CBANK_PARAM_SIZE
	.align		4
.L_95:
        /*0058*/ 	.byte	0x03, 0x19
        /*005a*/ 	.short	0x0014


	//----- nvinfo : EIATTR_PARAM_CBANK
	.align		4
        /*005c*/ 	.byte	0x04, 0x0a
        /*005e*/ 	.short	(.L_97 - .L_96)
	.align		4
.L_96:
        /*0060*/ 	.word	index@(.nv.constant0._Z7MaxRed2PfS_i)
        /*0064*/ 	.short	0x0380
        /*0066*/ 	.short	0x0014


	//----- nvinfo : EIATTR_SW_WAR
	.align		4
.L_97:
        /*0068*/ 	.byte	0x04, 0x36
        /*006a*/ 	.short	(.L_99 - .L_98)
.L_98:
        /*006c*/ 	.word	0x00000008
.L_99:


//--------------------- .nv.info._Z7MaxRed1PfS_i  --------------------------
	.section	.nv.info._Z7MaxRed1PfS_i,"",@"SHT_CUDA_INFO"
	.sectionflags	@""
	.align	4


	//----- nvinfo : EIATTR_CUDA_API_VERSION
	.align		4
        /*0000*/ 	.byte	0x04, 0x37
        /*0002*/ 	.short	(.L_101 - .L_100)
.L_100:
        /*0004*/ 	.word	0x00000082


	//----- nvinfo : EIATTR_KPARAM_INFO
	.align		4
.L_101:
        /*0008*/ 	.byte	0x04, 0x17
        /*000a*/ 	.short	(.L_103 - .L_102)
.L_102:
        /*000c*/ 	.word	0x00000000
        /*0010*/ 	.short	0x0002
        /*0012*/ 	.short	0x0010
        /*0014*/ 	.byte	0x00, 0xf0, 0x11, 0x00


	//----- nvinfo : EIATTR_KPARAM_INFO
	.align		4
.L_103:
        /*0018*/ 	.byte	0x04, 0x17
        /*001a*/ 	.short	(.L_105 - .L_104)
.L_104:
        /*001c*/ 	.word	0x00000000
        /*0020*/ 	.short	0x0001
        /*0022*/ 	.short	0x0008
        /*0024*/ 	.byte	0x00, 0xf5, 0x21, 0x00


	//----- nvinfo : EIATTR_KPARAM_INFO
	.align		4
.L_105:
        /*0028*/ 	.byte	0x04, 0x17
        /*002a*/ 	.short	(.L_107 - .L_106)
.L_106:
        /*002c*/ 	.word	0x00000000
        /*0030*/ 	.short	0x0000
        /*0032*/ 	.short	0x0000
        /*0034*/ 	.byte	0x00, 0xf5, 0x21, 0x00


	//----- nvinfo : EIATTR_SPARSE_MMA_MASK
	.align		4
.L_107:
        /*0038*/ 	.byte	0x03, 0x50
        /*003a*/ 	.short	0x0000


	//----- nvinfo : EIATTR_MAXREG_COUNT
	.align		4
        /*003c*/ 	.byte	0x03, 0x1b
        /*003e*/ 	.short	0x00ff


	//----- nvinfo : EIATTR_NUM_BARRIERS
	.align		4
        /*0040*/ 	.byte	0x02, 0x4c
        /*0042*/ 	.byte	0x01
	.zero		1


	//----- nvinfo : EIATTR_MERCURY_ISA_VERSION
	.align		4
        /*0044*/ 	.byte	0x03, 0x5f
        /*0046*/ 	.short	0x0101


	//----- nvinfo : EIATTR_VRC_CTA_INIT_COUNT
	.align		4
        /*0048*/ 	.byte	0x02, 0x4a
	.zero		1
	.zero		1


	//----- nvinfo : EIATTR_EXIT_INSTR_OFFSETS
	.align		4
        /*004c*/ 	.byte	0x04, 0x1c
        /*004e*/ 	.short	(.L_109 - .L_108)


	//   ....[0]....
.L_108:
        /*0050*/ 	.word	0x00000220


	//   ....[1]....
        /*0054*/ 	.word	0x000002a0


	//----- nvinfo : EIATTR_CBANK_PARAM_SIZE
	.align		4
.L_109:
        /*0058*/ 	.byte	0x03, 0x19
        /*005a*/ 	.short	0x0014


	//----- nvinfo : EIATTR_PARAM_CBANK
	.align		4
        /*005c*/ 	.byte	0x04, 0x0a
        /*005e*/ 	.short	(.L_111 - .L_110)
	.align		4
.L_110:
        /*0060*/ 	.word	index@(.nv.constant0._Z7MaxRed1PfS_i)
        /*0064*/ 	.short	0x0380
        /*0066*/ 	.short	0x0014


	//----- nvinfo : EIATTR_SW_WAR
	.align		4
.L_111:
        /*0068*/ 	.byte	0x04, 0x36
        /*006a*/ 	.short	(.L_113 - .L_112)
.L_112:
        /*006c*/ 	.word	0x00000008
.L_113:


//--------------------- .nv.info._Z11naiveMaxRedPKfPfi --------------------------
	.section	.nv.info._Z11naiveMaxRedPKfPfi,"",@"SHT_CUDA_INFO"
	.sectionflags	@""
	.align	4


	//----- nvinfo : EIATTR_CUDA_API_VERSION
	.align		4
        /*0000*/ 	.byte	0x04, 0x37
        /*0002*/ 	.short	(.L_115 - .L_114)
.L_114:
        /*0004*/ 	.word	0x00000082


	//----- nvinfo : EIATTR_KPARAM_INFO
	.align		4
.L_115:
        /*0008*/ 	.byte	0x04, 0x17
        /*000a*/ 	.short	(.L_117 - .L_116)
.L_116:
        /*000c*/ 	.word	0x00000000
        /*0010*/ 	.short	0x0002
        /*0012*/ 	.short	0x0010
        /*0014*/ 	.byte	0x00, 0xf0, 0x11, 0x00


	//----- nvinfo : EIATTR_KPARAM_INFO
	.align		4
.L_117:
        /*0018*/ 	.byte	0x04, 0x17
        /*001a*/ 	.short	(.L_119 - .L_118)
.L_118:
        /*001c*/ 	.word	0x00000000
        /*0020*/ 	.short	0x0001
        /*0022*/ 	.short	0x0008
        /*0024*/ 	.byte	0x00, 0xf5, 0x21, 0x00


	//----- nvinfo : EIATTR_KPARAM_INFO
	.align		4
.L_119:
        /*0028*/ 	.byte	0x04, 0x17
        /*002a*/ 	.short	(.L_121 - .L_120)
.L_120:
        /*002c*/ 	.word	0x00000000
        /*0030*/ 	.short	0x0000
        /*0032*/ 	.short	0x0000
        /*0034*/ 	.byte	0x00, 0xf5, 0x21, 0x00


	//----- nvinfo : EIATTR_SPARSE_MMA_MASK
	.align		4
.L_121:
        /*0038*/ 	.byte	0x03, 0x50
        /*003a*/ 	.short	0x0000


	//----- nvinfo : EIATTR_MAXREG_COUNT
	.align		4
        /*003c*/ 	.byte	0x03, 0x1b
        /*003e*/ 	.short	0x00ff


	//----- nvinfo : EIATTR_MERCURY_ISA_VERSION
	.align		4
        /*0040*/ 	.byte	0x03, 0x5f
        /*0042*/ 	.short	0x0101


	//----- nvinfo : EIATTR_VRC_CTA_INIT_COUNT
	.align		4
        /*0044*/ 	.byte	0x02, 0x4a
	.zero		1
	.zero		1


	//----- nvinfo : EIATTR_EXIT_INSTR_OFFSETS
	.align		4
        /*0048*/ 	.byte	0x04, 0x1c
        /*004a*/ 	.short	(.L_123 - .L_122)


	//   ....[0]....
.L_122:
        /*004c*/ 	.word	0x00000080


	//   ....[1]....
        /*0050*/ 	.word	0x000006d0


	//----- nvinfo : EIATTR_CRS_STACK_SIZE
	.align		4
.L_123:
        /*0054*/ 	.byte	0x04, 0x1e
        /*0056*/ 	.short	(.L_125 - .L_124)
.L_124:
        /*0058*/ 	.word	0x00000000


	//----- nvinfo : EIATTR_CBANK_PARAM_SIZE
	.align		4
.L_125:
        /*005c*/ 	.byte	0x03, 0x19
        /*005e*/ 	.short	0x0014


	//----- nvinfo : EIATTR_PARAM_CBANK
	.align		4
        /*0060*/ 	.byte	0x04, 0x0a
        /*0062*/ 	.short	(.L_127 - .L_126)
	.align		4
.L_126:
        /*0064*/ 	.word	index@(.nv.constant0._Z11naiveMaxRedPKfPfi)
        /*0068*/ 	.short	0x0380
        /*006a*/ 	.short	0x0014


	//----- nvinfo : EIATTR_SW_WAR
	.align		4
.L_127:
        /*006c*/ 	.byte	0x04, 0x36
        /*006e*/ 	.short	(.L_129 - .L_128)
.L_128:
        /*0070*/ 	.word	0x00000008
.L_129:


//--------------------- .nv.callgraph             --------------------------
	.section	.nv.callgraph,"",@"SHT_CUDA_CALLGRAPH"
	.align	4
	.sectionentsize	8
	.align		4
        /*0000*/ 	.word	0x00000000
	.align		4
        /*0004*/ 	.word	0xffffffff
	.align		4
        /*0008*/ 	.word	0x00000000
	.align		4
        /*000c*/ 	.word	0xfffffffe
	.align		4
        /*0010*/ 	.word	0x00000000
	.align		4
        /*0014*/ 	.word	0xfffffffd
	.align		4
        /*0018*/ 	.word	0x00000000
	.align		4
        /*001c*/ 	.word	0xfffffffc


//--------------------- .text._Z7MaxRed5PfS_i     --------------------------
	.section	.text._Z7MaxRed5PfS_i,"ax",@progbits
	.align	128
        .global         _Z7MaxRed5PfS_i
        .type           _Z7MaxRed5PfS_i,@function
        .size           _Z7MaxRed5PfS_i,(.L_x_39 - _Z7MaxRed5PfS_i)
        .other          _Z7MaxRed5PfS_i,@"STO_CUDA_ENTRY STV_DEFAULT"
_Z7MaxRed5PfS_i:
.text._Z7MaxRed5PfS_i:
[----:B------:R-:W-:Y:S01]  /*0000*/  LDC R1, c[0x0][0x37c] ;  /* 0x0000df00ff017b82 */ /* 0x000fe20000000800 */
[----:B------:R-:W0:Y:S07]  /*0010*/  S2R R23, SR_TID.X ;  /* 0x0000000000177919 */ /* 0x000e2e0000002100 */
[----:B------:R-:W1:Y:S01]  /*0020*/  LDC R21, c[0x0][0x390] ;  /* 0x0000e400ff157b82 */ /* 0x000e620000000800 */
[----:B------:R-:W2:Y:S01]  /*0030*/  LDCU UR6, c[0x0][0x360] ;  /* 0x00006c00ff0677ac */ /* 0x000ea20008000800 */
[----:B------:R-:W-:Y:S01]  /*0040*/  BSSY.RECONVERGENT B0, `(.L_x_0) ;  /* 0x000004f000007945 */ /* 0x000fe20003800200 */
[----:B------:R-:W0:Y:S01]  /*0050*/  S2R R22, SR_CTAID.X ;  /* 0x0000000000167919 */ /* 0x000e220000002500 */
[----:B------:R-:W-:Y:S01]  /*0060*/  IMAD.MOV.U32 R2, RZ, RZ, -0x800000 ;  /* 0xff800000ff027424 */ /* 0x000fe200078e00ff */
[----:B------:R-:W3:Y:S03]  /*0070*/  LDCU.64 UR4, c[0x0][0x358] ;  /* 0x00006b00ff0477ac */ /* 0x000ee60008000a00 */
[----:B------:R-:W2:Y:S01]  /*0080*/  LDC R4, c[0x0][0x370] ;  /* 0x0000dc00ff047b82 */ /* 0x000ea20000000800 */
[----:B-1----:R-:W-:-:S04]  /*0090*/  SHF.R.S32.HI R0, RZ, 0x1f, R21 ;  /* 0x0000001fff007819 */ /* 0x002fc80000011415 */
[----:B------:R-:W-:-:S04]  /*00a0*/  LEA.HI R0, R0, R21, RZ, 0x2 ;  /* 0x0000001500007211 */ /* 0x000fc800078f10ff */
[----:B------:R-:W-:Y:S01]  /*00b0*/  SHF.R.S32.HI R3, RZ, 0x2, R0 ;  /* 0x00000002ff037819 */ /* 0x000fe20000011400 */
[----:B--2---:R-:W-:Y:S02]  /*00c0*/  IMAD R0, R4, UR6, RZ ;  /* 0x0000000604007c24 */ /* 0x004fe4000f8e02ff */
[----:B0-----:R-:W-:-:S05]  /*00d0*/  IMAD R20, R22, UR6, R23 ;  /* 0x0000000616147c24 */ /* 0x001fca000f8e0217 */
[----:B------:R-:W-:-:S13]  /*00e0*/  ISETP.GE.AND P0, PT, R20, R3, PT ;  /* 0x000000031400720c */ /* 0x000fda0003f06270 */
[----:B---3--:R-:W-:Y:S05]  /*00f0*/  @P0 BRA `(.L_x_1) ;  /* 0x00000004000c0947 */ /* 0x008fea0003800000 */
[----:B------:R-:W0:Y:S01]  /*0100*/  I2F.U32.RP R8, R0 ;  /* 0x0000000000087306 */ /* 0x000e220000209000 */
[--C-:B------:R-:W-:Y:S01]  /*0110*/  IMAD.IADD R2, R20, 0x1, R0.reuse ;  /* 0x0000000114027824 */ /* 0x100fe200078e0200 */
[----:B------:R-:W-:Y:S01]  /*0120*/  ISETP.NE.U32.AND P2, PT, R0, RZ, PT ;  /* 0x000000ff0000720c */ /* 0x000fe20003f45070 */
[----:B------:R-:W-:Y:S01]  /*0130*/  IMAD.MOV R9, RZ, RZ, -R0 ;  /* 0x000000ffff097224 */ /* 0x000fe200078e0a00 */
[----:B------:R-:W1:Y:S01]  /*0140*/  LDC.64 R26, c[0x0][0x380] ;  /* 0x0000e000ff1a7b82 */ /* 0x000e620000000a00 */
[----:B------:R-:W-:Y:S01]  /*0150*/  BSSY.RECONVERGENT B1, `(.L_x_2) ;  /* 0x0000029000017945 */ /* 0x000fe20003800200 */
[----:B------:R-:W-:Y:S01]  /*0160*/  ISETP.GE.AND P0, PT, R2, R3, PT ;  /* 0x000000030200720c */ /* 0x000fe20003f06270 */
[----:B------:R-:W-:Y:S01]  /*0170*/  IMAD.MOV.U32 R25, RZ, RZ, R20 ;  /* 0x000000ffff197224 */ /* 0x000fe200078e0014 */
[----:B------:R-:W-:Y:S02]  /*0180*/  VIMNMX R7, PT, PT, R3, R2, !PT ;  /* 0x0000000203077248 */ /* 0x000fe40007fe0100 */
[----:B------:R-:W-:-:S04]  /*0190*/  SEL R6, RZ, 0x1, P0 ;  /* 0x00000001ff067807 */ /* 0x000fc80000000000 */
[----:B------:R-:W-:Y:S01]  /*01a0*/  IADD3 R7, PT, PT, R7, -R2, -R6 ;  /* 0x8000000207077210 */ /* 0x000fe20007ffe806 */
[----:B0-----:R-:W0:Y:S02]  /*01b0*/  MUFU.RCP R8, R8 ;  /* 0x0000000800087308 */ /* 0x001e240000001000 */
[----:B0-----:R-:W-:-:S06]  /*01c0*/  VIADD R4, R8, 0xffffffe ;  /* 0x0ffffffe08047836 */ /* 0x001fcc0000000000 */
[----:B------:R0:W2:Y:S02]  /*01d0*/  F2I.FTZ.U32.TRUNC.NTZ R5, R4 ;  /* 0x0000000400057305 */ /* 0x0000a4000021f000 */
[----:B0-----:R-:W-:Y:S02]  /*01e0*/  IMAD.MOV.U32 R4, RZ, RZ, RZ ;  /* 0x000000ffff047224 */ /* 0x001fe400078e00ff */
[----:B--2---:R-:W-:-:S04]  /*01f0*/  IMAD R9, R9, R5, RZ ;  /* 0x0000000509097224 */ /* 0x004fc800078e02ff */
[----:B------:R-:W-:-:S06]  /*0200*/  IMAD.HI.U32 R8, R5, R9, R4 ;  /* 0x0000000905087227 */ /* 0x000fcc00078e0004 */
[----:B------:R-:W-:-:S04]  /*0210*/  IMAD.HI.U32 R5, R8, R7, RZ ;  /* 0x0000000708057227 */ /* 0x000fc800078e00ff */
[----:B------:R-:W-:-:S04]  /*0220*/  IMAD.MOV R2, RZ, RZ, -R5 ;  /* 0x000000ffff027224 */ /* 0x000fc800078e0a05 */
[----:B------:R-:W-:-:S05]  /*0230*/  IMAD R7, R0, R2, R7 ;  /* 0x0000000200077224 */ /* 0x000fca00078e0207 */
[----:B------:R-:W-:-:S13]  /*0240*/  ISETP.GE.U32.AND P0, PT, R7, R0, PT ;  /* 0x000000000700720c */ /* 0x000fda0003f06070 */
[----:B------:R-:W-:Y:S02]  /*0250*/  @P0 IMAD.IADD R7, R7, 0x1, -R0 ;  /* 0x0000000107070824 */ /* 0x000fe400078e0a00 */
[----:B------:R-:W-:-:S03]  /*0260*/  @P0 VIADD R5, R5, 0x1 ;  /* 0x0000000105050836 */ /* 0x000fc60000000000 */
[----:B------:R-:W-:-:S13]  /*0270*/  ISETP.GE.U32.AND P1, PT, R7, R0, PT ;  /* 0x000000000700720c */ /* 0x000fda0003f26070 */
[----:B------:R-:W-:Y:S01]  /*0280*/  @P1 VIADD R5, R5, 0x1 ;  /* 0x0000000105051836 */ /* 0x000fe20000000000 */
[----:B------:R-:W-:-:S05]  /*0290*/  @!P2 LOP3.LUT R5, RZ, R0, RZ, 0x33, !PT ;  /* 0x00000000ff05a212 */ /* 0x000fca00078e33ff */
[----:B------:R-:W-:-:S05]  /*02a0*/  IMAD.IADD R5, R6, 0x1, R5 ;  /* 0x0000000106057824 */ /* 0x000fca00078e0205 */
[C---:B------:R-:W-:Y:S02]  /*02b0*/  LOP3.LUT R2, R5.reuse, 0x3, RZ, 0xc0, !PT ;  /* 0x0000000305027812 */ /* 0x040fe400078ec0ff */
[----:B------:R-:W-:Y:S02]  /*02c0*/  ISETP.GE.U32.AND P1, PT, R5, 0x3, PT ;  /* 0x000000030500780c */ /* 0x000fe40003f26070 */
[----:B------:R-:W-:Y:S01]  /*02d0*/  ISETP.NE.AND P0, PT, R2, 0x3, PT ;  /* 0x000000030200780c */ /* 0x000fe20003f05270 */
[----:B------:R-:W-:-:S12]  /*02e0*/  IMAD.MOV.U32 R2, RZ, RZ, -0x800000 ;  /* 0xff800000ff027424 */ /* 0x000fd800078e00ff */
[----:B-1----:R-:W-:Y:S05]  /*02f0*/  @!P0 BRA `(.L_x_3) ;  /* 0x0000000000388947 */ /* 0x002fea0003800000 */
[----:B------:R-:W0:Y:S01]  /*0300*/  LDC.64 R8, c[0x0][0x380] ;  /* 0x0000e000ff087b82 */ /* 0x000e220000000a00 */
[----:B------:R-:W-:Y:S02]  /*0310*/  VIADD R5, R5, 0x1 ;  /* 0x0000000105057836 */ /* 0x000fe40000000000 */
[----:B------:R-:W-:Y:S02]  /*0320*/  IMAD.MOV.U32 R2, RZ, RZ, -0x800000 ;  /* 0xff800000ff027424 */ /* 0x000fe400078e00ff */
[----:B------:R-:W-:Y:S01]  /*0330*/  IMAD.MOV.U32 R25, RZ, RZ, R20 ;  /* 0x000000ffff197224 */ /* 0x000fe200078e0014 */
[----:B------:R-:W-:-:S05]  /*0340*/  LOP3.LUT R5, R5, 0x3, RZ, 0xc0, !PT ;  /* 0x0000000305057812 */ /* 0x000fca00078ec0ff */
[----:B------:R-:W-:-:S07]  /*0350*/  IMAD.MOV R10, RZ, RZ, -R5 ;  /* 0x000000ffff0a7224 */ /* 0x000fce00078e0a05 */
.L_x_4:
[----:B0-----:R-:W-:-:S06]  /*0360*/  IMAD.WIDE R4, R25, 0x10, R8 ;  /* 0x0000001019047825 */ /* 0x001fcc00078e0208 */
[----:B------:R-:W2:Y:S01]  /*0370*/  LDG.E.128 R4, desc[UR4][R4.64] ;  /* 0x0000000404047981 */ /* 0x000ea2000c1e1d00 */
[----:B------:R-:W-:Y:S02]  /*0380*/  VIADD R10, R10, 0x1 ;  /* 0x000000010a0a7836 */ /* 0x000fe40000000000 */
[----:B------:R-:W-:-:S03]  /*0390*/  IMAD.IADD R25, R0, 0x1, R25 ;  /* 0x0000000100197824 */ /* 0x000fc600078e0219 */
[----:B------:R-:W-:Y:S02]  /*03a0*/  ISETP.NE.AND P0, PT, R10, RZ, PT ;  /* 0x000000ff0a00720c */ /* 0x000fe40003f05270 */
[----:B--2---:R-:W-:-:S04]  /*03b0*/  FMNMX3 R2, R2, R4, R5, !PT ;  /* 0x0000000402027276 */ /* 0x004fc80007800005 */
[----:B------:R-:W-:-:S07]  /*03c0*/  FMNMX3 R2, R2, R6, R7, !PT ;  /* 0x0000000602027276 */ /* 0x000fce0007800007 */
[----:B------:R-:W-:Y:S05]  /*03d0*/  @P0 BRA `(.L_x_4) ;  /* 0xfffffffc00e00947 */ /* 0x000fea000383ffff */
.L_x_3:
[----:B------:R-:W-:Y:S05]  /*03e0*/  BSYNC.RECONVERGENT B1 ;  /* 0x0000000000017941 */ /* 0x000fea0003800200 */
.L_x_2:
[----:B------:R-:W-:Y:S05]  /*03f0*/  @!P1 BRA `(.L_x_1) ;  /* 0x00000000004c9947 */ /* 0x000fea0003800000 */
.L_x_5:
[----:B------:R-:W-:-:S05]  /*0400*/  IMAD.WIDE R28, R25, 0x10, R26 ;  /* 0x00000010191c7825 */ /* 0x000fca00078e021a */
[----:B------:R0:W2:Y:S02]  /*0410*/  LDG.E.128 R4, desc[UR4][R28.64] ;  /* 0x000000041c047981 */ /* 0x0000a4000c1e1d00 */
[----:B0-----:R-:W-:-:S05]  /*0420*/  IMAD.WIDE R28, R0, 0x10, R28 ;  /* 0x00000010001c7825 */ /* 0x001fca00078e021c */
[----:B------:R0:W3:Y:S02]  /*0430*/  LDG.E.128 R8, desc[UR4][R28.64] ;  /* 0x000000041c087981 */ /* 0x0000e4000c1e1d00 */
[----:B0-----:R-:W-:-:S05]  /*0440*/  IMAD.WIDE R28, R0, 0x10, R28 ;  /* 0x00000010001c7825 */ /* 0x001fca00078e021c */
[----:B------:R-:W4:Y:S01]  /*0450*/  LDG.E.128 R12, desc[UR4][R28.64] ;  /* 0x000000041c0c7981 */ /* 0x000f22000c1e1d00 */
[----:B------:R-:W-:-:S06]  /*0460*/  IMAD.WIDE R16, R0, 0x10, R28 ;  /* 0x0000001000107825 */ /* 0x000fcc00078e021c */
[----:B------:R-:W5:Y:S01]  /*0470*/  LDG.E.128 R16, desc[UR4][R16.64] ;  /* 0x0000000410107981 */ /* 0x000f62000c1e1d00 */
[----:B------:R-:W-:-:S05]  /*0480*/  IMAD R25, R0, 0x4, R25 ;  /* 0x0000000400197824 */ /* 0x000fca00078e0219 */
[----:B------:R-:W-:Y:S02]  /*0490*/  ISETP.GE.AND P0, PT, R25, R3, PT ;  /* 0x000000031900720c */ /* 0x000fe40003f06270 */
[----:B--2---:R-:W-:-:S04]  /*04a0*/  FMNMX3 R4, R2, R4, R5, !PT ;  /* 0x0000000402047276 */ /* 0x004fc80007800005 */
[----:B------:R-:W-:-:S04]  /*04b0*/  FMNMX3 R4, R4, R6, R7, !PT ;  /* 0x0000000604047276 */ /* 0x000fc80007800007 */
[----:B---3--:R-:W-:-:S04]  /*04c0*/  FMNMX3 R4, R4, R8, R9, !PT ;  /* 0x0000000804047276 */ /* 0x008fc80007800009 */
[----:B------:R-:W-:-:S04]  /*04d0*/  FMNMX3 R4, R4, R10, R11, !PT ;  /* 0x0000000a04047276 */ /* 0x000fc8000780000b */
[----:B----4-:R-:W-:-:S04]  /*04e0*/  FMNMX3 R4, R4, R12, R13, !PT ;  /* 0x0000000c04047276 */ /* 0x010fc8000780000d */
[----:B------:R-:W-:-:S04]  /*04f0*/  FMNMX3 R4, R4, R14, R15, !PT ;  /* 0x0000000e04047276 */ /* 0x000fc8000780000f */
[----:B-----5:R-:W-:-:S04]  /*0500*/  FMNMX3 R4, R4, R16, R17, !PT ;  /* 0x0000001004047276 */ /* 0x020fc80007800011 */
[----:B------:R-:W-:Y:S01]  /*0510*/  FMNMX3 R2, R4, R18, R19, !PT ;  /* 0x0000001204027276 */ /* 0x000fe20007800013 */
[----:B------:R-:W-:Y:S06]  /*0520*/  @!P0 BRA `(.L_x_5) ;  /* 0xfffffffc00b48947 */ /* 0x000fec000383ffff */
.L_x_1:
[----:B------:R-:W-:Y:S05]  /*0530*/  BSYNC.RECONVERGENT B0 ;  /* 0x0000000000007941 */ /* 0x000fea0003800200 */
.L_x_0:
[----:B------:R-:W-:Y:S01]  /*0540*/  IMAD R3, R3, 0x4, R20 ;  /* 0x0000000403037824 */ /* 0x000fe200078e0214 */
[----:B------:R-:W-:Y:S04]  /*0550*/  BSSY.RECONVERGENT B0, `(.L_x_6) ;  /* 0x000003b000007945 */ /* 0x000fe80003800200 */
[----:B------:R-:W-:-:S13]  /*0560*/  ISETP.GE.AND P0, PT, R3, R21, PT ;  /* 0x000000150300720c */ /* 0x000fda0003f06270 */
[----:B------:R-:W-:Y:S05]  /*0570*/  @P0 BRA `(.L_x_7) ;  /* 0x0000000000e00947 */ /* 0x000fea0003800000 */
[----:B------:R-:W0:Y:S01]  /*0580*/  I2F.U32.RP R9, R0 ;  /* 0x0000000000097306 */ /* 0x000e220000209000 */
[C---:B------:R-:W-:Y:S01]  /*0590*/  IMAD.IADD R6, R0.reuse, 0x1, R3 ;  /* 0x0000000100067824 */ /* 0x040fe200078e0203 */
[----:B------:R-:W-:Y:S01]  /*05a0*/  ISETP.NE.U32.AND P2, PT, R0, RZ, PT ;  /* 0x000000ff0000720c */ /* 0x000fe20003f45070 */
[----:B------:R-:W-:Y:S01]  /*05b0*/  IMAD.MOV R11, RZ, RZ, -R0 ;  /* 0x000000ffff0b7224 */ /* 0x000fe200078e0a00 */
[----:B------:R-:W-:Y:S02]  /*05c0*/  BSSY.RECONVERGENT B1, `(.L_x_8) ;  /* 0x0000024000017945 */ /* 0x000fe40003800200 */
[CC--:B------:R-:W-:Y:S02]  /*05d0*/  ISETP.GE.AND P0, PT, R6.reuse, R21.reuse, PT ;  /* 0x000000150600720c */ /* 0x0c0fe40003f06270 */
[----:B------:R-:W-:Y:S02]  /*05e0*/  VIMNMX R7, PT, PT, R6, R21, !PT ;  /* 0x0000001506077248 */ /* 0x000fe40007fe0100 */
[----:B------:R-:W-:-:S04]  /*05f0*/  SEL R8, RZ, 0x1, P0 ;  /* 0x00000001ff087807 */ /* 0x000fc80000000000 */
[----:B------:R-:W-:Y:S01]  /*0600*/  IADD3 R7, PT, PT, R7, -R6, -R8 ;  /* 0x8000000607077210 */ /* 0x000fe20007ffe808 */
[----:B0-----:R-:W0:Y:S02]  /*0610*/  MUFU.RCP R9, R9 ;  /* 0x0000000900097308 */ /* 0x001e240000001000 */
[----:B0-----:R-:W-:-:S06]  /*0620*/  VIADD R4, R9, 0xffffffe ;  /* 0x0ffffffe09047836 */ /* 0x001fcc0000000000 */
[----:B------:R0:W1:Y:S02]  /*0630*/  F2I.FTZ.U32.TRUNC.NTZ R5, R4 ;  /* 0x0000000400057305 */ /* 0x000064000021f000 */
[----:B0-----:R-:W-:Y:S02]  /*0640*/  IMAD.MOV.U32 R4, RZ, RZ, RZ ;  /* 0x000000ffff047224 */ /* 0x001fe400078e00ff */
[----:B-1----:R-:W-:-:S04]  /*0650*/  IMAD R11, R11, R5, RZ ;  /* 0x000000050b0b7224 */ /* 0x002fc800078e02ff */
        /* <DEDUP_REMOVED lines=13> */
[----:B------:R-:W-:-:S13]  /*0730*/  ISETP.NE.AND P0, PT, R5, 0x3, PT ;  /* 0x000000030500780c */ /* 0x000fda0003f05270 */
[----:B------:R-:W-:Y:S05]  /*0740*/  @!P0 BRA `(.L_x_9) ;  /* 0x00000000002c8947 */ /* 0x000fea0003800000 */
[----:B------:R-:W0:Y:S01]  /*0750*/  LDC.64 R6, c[0x0][0x380] ;  /* 0x0000e000ff067b82 */ /* 0x000e220000000a00 */
[----:B------:R-:W-:-:S05]  /*0760*/  VIADD R4, R4, 0x1 ;  /* 0x0000000104047836 */ /* 0x000fca0000000000 */
[----:B------:R-:W-:-:S05]  /*0770*/  LOP3.LUT R4, R4, 0x3, RZ, 0xc0, !PT ;  /* 0x0000000304047812 */ /* 0x000fca00078ec0ff */
[----:B------:R-:W-:-:S07]  /*0780*/  IMAD.MOV R8, RZ, RZ, -R4 ;  /* 0x000000ffff087224 */ /* 0x000fce00078e0a04 */
.L_x_10:
[----:B0-----:R-:W-:-:S06]  /*0790*/  IMAD.WIDE R4, R3, 0x4, R6 ;  /* 0x0000000403047825 */ /* 0x001fcc00078e0206 */
[----:B------:R-:W2:Y:S01]  /*07a0*/  LDG.E R5, desc[UR4][R4.64] ;  /* 0x0000000404057981 */ /* 0x000ea2000c1e1900 */
[----:B------:R-:W-:Y:S02]  /*07b0*/  VIADD R8, R8, 0x1 ;  /* 0x0000000108087836 */ /* 0x000fe40000000000 */
[----:B------:R-:W-:-:S03]  /*07c0*/  IMAD.IADD R3, R0, 0x1, R3 ;  /* 0x0000000100037824 */ /* 0x000fc600078e0203 */
[----:B------:R-:W-:Y:S02]  /*07d0*/  ISETP.NE.AND P0, PT, R8, RZ, PT ;  /* 0x000000ff0800720c */ /* 0x000fe40003f05270 */
[----:B--2---:R-:W-:-:S11]  /*07e0*/  FMNMX R2, R5, R2, !PT ;  /* 0x0000000205027209 */ /* 0x004fd60007800000 */
[----:B------:R-:W-:Y:S05]  /*07f0*/  @P0 BRA `(.L_x_10) ;  /* 0xfffffffc00e40947 */ /* 0x000fea000383ffff */
.L_x_9:
[----:B------:R-:W-:Y:S05]  /*0800*/  BSYNC.RECONVERGENT B1 ;  /* 0x0000000000017941 */ /* 0x000fea0003800200 */
.L_x_8:
[----:B------:R-:W-:Y:S05]  /*0810*/  @!P1 BRA `(.L_x_7) ;  /* 0x0000000000389947 */ /* 0x000fea0003800000 */
.L_x_11:
[----:B------:R-:W0:Y:S02]  /*0820*/  LDC.64 R4, c[0x0][0x380] ;  /* 0x0000e000ff047b82 */ /* 0x000e240000000a00 */
[----:B0-----:R-:W-:-:S04]  /*0830*/  IMAD.WIDE R10, R3, 0x4, R4 ;  /* 0x00000004030a7825 */ /* 0x001fc800078e0204 */
[C---:B------:R-:W-:Y:S02]  /*0840*/  IMAD.WIDE R4, R0.reuse, 0x4, R10 ;  /* 0x0000000400047825 */ /* 0x040fe400078e020a */
[----:B------:R-:W2:Y:S02]  /*0850*/  LDG.E R11, desc[UR4][R10.64] ;  /* 0x000000040a0b7981 */ /* 0x000ea4000c1e1900 */
[C---:B------:R-:W-:Y:S02]  /*0860*/  IMAD.WIDE R6, R0.reuse, 0x4, R4 ;  /* 0x0000000400067825 */ /* 0x040fe400078e0204 */
[----:B------:R-:W2:Y:S02]  /*0870*/  LDG.E R4, desc[UR4][R4.64] ;  /* 0x0000000404047981 */ /* 0x000ea4000c1e1900 */
[C---:B------:R-:W-:Y:S02]  /*0880*/  IMAD.WIDE R8, R0.reuse, 0x4, R6 ;  /* 0x0000000400087825 */ /* 0x040fe400078e0206 */
[----:B------:R-:W3:Y:S04]  /*0890*/  LDG.E R7, desc[UR4][R6.64] ;  /* 0x0000000406077981 */ /* 0x000ee8000c1e1900 */
[----:B------:R-:W3:Y:S01]  /*08a0*/  LDG.E R8, desc[UR4][R8.64] ;  /* 0x0000000408087981 */ /* 0x000ee2000c1e1900 */
[----:B------:R-:W-:-:S05]  /*08b0*/  IMAD R3, R0, 0x4, R3 ;  /* 0x0000000400037824 */ /* 0x000fca00078e0203 */
[----:B------:R-:W-:Y:S02]  /*08c0*/  ISETP.GE.AND P0, PT, R3, R21, PT ;  /* 0x000000150300720c */ /* 0x000fe40003f06270 */
[----:B--2---:R-:W-:-:S04]  /*08d0*/  FMNMX3 R2, R2, R11, R4, !PT ;  /* 0x0000000b02027276 */ /* 0x004fc80007800004 */
[----:B---3--:R-:W-:-:S07]  /*08e0*/  FMNMX3 R2, R2, R7, R8, !PT ;  /* 0x0000000702027276 */ /* 0x008fce0007800008 */
[----:B------:R-:W-:Y:S05]  /*08f0*/  @!P0 BRA `(.L_x_11) ;  /* 0xfffffffc00c88947 */ /* 0x000fea000383ffff */
.L_x_7:
[----:B------:R-:W-:Y:S05]  /*0900*/  BSYNC.RECONVERGENT B0 ;  /* 0x0000000000007941 */ /* 0x000fea0003800200 */
.L_x_6:
[----:B------:R-:W0:Y:S01]  /*0910*/  SHFL.DOWN PT, R3, R2, 0x10, 0x1f ;  /* 0x0a001f0002037f89 */ /* 0x000e2200000e0000 */
[----:B------:R-:W-:Y:S02]  /*0920*/  I2FP.F32.U32 R7, R23 ;  /* 0x0000001700077245 */ /* 0x000fe40000201000 */
[----:B0-----:R-:W-:-:S05]  /*0930*/  FMNMX R3, R3, R2, !PT ;  /* 0x0000000203037209 */ /* 0x001fca0007800000 */
[----:B------:R-:W0:Y:S02]  /*0940*/  SHFL.DOWN PT, R0, R3, 0x8, 0x1f ;  /* 0x09001f0003007f89 */ /* 0x000e2400000e0000 */
[----:B0-----:R-:W-:Y:S02]  /*0950*/  FMNMX R4, R3, R0, !PT ;  /* 0x0000000003047209 */ /* 0x001fe40007800000 */
[----:B------:R-:W-:-:S03]  /*0960*/  I2FP.F32.U32 R0, UR6 ;  /* 0x0000000600007c45 */ /* 0x000fc60008201000 */
[----:B------:R-:W0:Y:S02]  /*0970*/  SHFL.DOWN PT, R5, R4, 0x4, 0x1f ;  /* 0x08801f0004057f89 */ /* 0x000e2400000e0000 */
[----:B------:R-:W-:Y:S01]  /*0980*/  FMUL R8, R0, 0.03125 ;  /* 0x3d00000000087820 */ /* 0x000fe20000400000 */
[----:B------:R-:W-:-:S04]  /*0990*/  LOP3.LUT P0, R0, R23, 0x1f, RZ, 0xc0, !PT ;  /* 0x0000001f17007812 */ /* 0x000fc8000780c0ff */
[----:B------:R-:W-:-:S09]  /*09a0*/  FSETP.GT.AND P1, PT, R8, R7, PT ;  /* 0x000000070800720b */ /* 0x000fd20003f24000 */
[----:B------:R-:W1:Y:S01]  /*09b0*/  @!P0 S2R R7, SR_CgaCtaId ;  /* 0x0000000000078919 */ /* 0x000e620000008800 */
[----:B------:R-:W-:-:S03]  /*09c0*/  @!P0 MOV R2, 0x400 ;  /* 0x0000040000028802 */ /* 0x000fc60000000f00 */
[----:B------:R-:W2:Y:S01]  /*09d0*/  @P1 S2R R9, SR_CgaCtaId ;  /* 0x0000000000091919 */ /* 0x000ea20000008800 */
[----:B0-----:R-:W-:Y:S02]  /*09e0*/  FMNMX R5, R4, R5, !PT ;  /* 0x0000000504057209 */ /* 0x001fe40007800000 */
[----:B------:R-:W-:-:S03]  /*09f0*/  @P1 MOV R4, 0x400 ;  /* 0x0000040000041802 */ /* 0x000fc60000000f00 */
[----:B------:R-:W0:Y:S01]  /*0a00*/  SHFL.DOWN PT, R6, R5, 0x2, 0x1f ;  /* 0x08401f0005067f89 */ /* 0x000e2200000e0000 */
[----:B-1----:R-:W-:-:S04]  /*0a10*/  @!P0 LEA R2, R7, R2, 0x18 ;  /* 0x0000000207028211 */ /* 0x002fc800078ec0ff */
[----:B------:R-:W-:Y:S02]  /*0a20*/  @!P0 LEA.HI R2, R23, R2, RZ, 0x1d ;  /* 0x0000000217028211 */ /* 0x000fe400078fe8ff */
[----:B0-----:R-:W-:Y:S02]  /*0a30*/  FMNMX R6, R5, R6, !PT ;  /* 0x0000000605067209 */ /* 0x001fe40007800000 */
[----:B--2---:R-:W-:-:S03]  /*0a40*/  @P1 LEA R9, R9, R4, 0x18 ;  /* 0x0000000409091211 */ /* 0x004fc600078ec0ff */
[----:B------:R-:W0:Y:S02]  /*0a50*/  SHFL.DOWN PT, R3, R6, 0x1, 0x1f ;  /* 0x08201f0006037f89 */ /* 0x000e2400000e0000 */
[----:B0-----:R-:W-:Y:S01]  /*0a60*/  FMNMX R5, R6, R3, !PT ;  /* 0x0000000306057209 */ /* 0x001fe20007800000 */
[----:B------:R-:W-:Y:S02]  /*0a70*/  @P1 IMAD R3, R0, 0x4, R9 ;  /* 0x0000000400031824 */ /* 0x000fe400078e0209 */
[----:B------:R-:W-:Y:S02]  /*0a80*/  IMAD.MOV.U32 R0, RZ, RZ, -0x800000 ;  /* 0xff800000ff007424 */ /* 0x000fe400078e00ff */
[----:B------:R0:W-:Y:S01]  /*0a90*/  @!P0 STS [R2], R5 ;  /* 0x0000000502008388 */ /* 0x0001e20000000800 */
[----:B------:R-:W-:Y:S01]  /*0aa0*/  BAR.SYNC.DEFER_BLOCKING 0x0 ;  /* 0x0000000000007b1d */ /* 0x000fe20000010000 */
[----:B------:R-:W-:-:S05]  /*0ab0*/  ISETP.GT.U32.AND P0, PT, R23, 0x1f, PT ;  /* 0x0000001f1700780c */ /* 0x000fca0003f04070 */
[----:B------:R0:W1:Y:S08]  /*0ac0*/  @P1 LDS R0, [R3] ;  /* 0x0000000003001984 */ /* 0x0000700000000800 */
[----:B0-----:R-:W-:Y:S05]  /*0ad0*/  @P0 EXIT ;  /* 0x000000000000094d */ /* 0x001fea0003800000 */
[----:B-1----:R-:W0:Y:S01]  /*0ae0*/  SHFL.DOWN PT, R3, R0, 0x10, 0x1f ;  /* 0x0a001f0000037f89 */ /* 0x002e2200000e0000 */
[----:B------:R-:W-:Y:S02]  /*0af0*/  ISETP.NE.AND P0, PT, R23, RZ, PT ;  /* 0x000000ff1700720c */ /* 0x000fe40003f05270 */
[----:B0-----:R-:W-:-:S05]  /*0b00*/  FMNMX R3, R3, R0, !PT ;  /* 0x0000000003037209 */ /* 0x001fca0007800000 */
[----:B------:R-:W0:Y:S02]  /*0b10*/  SHFL.DOWN PT, R2, R3, 0x8, 0x1f ;  /* 0x09001f0003027f89 */ /* 0x000e2400000e0000 */
[----:B0-----:R-:W-:-:S05]  /*0b20*/  FMNMX R2, R3, R2, !PT ;  /* 0x0000000203027209 */ /* 0x001fca0007800000 */
[----:B------:R-:W0:Y:S02]  /*0b30*/  SHFL.DOWN PT, R5, R2, 0x4, 0x1f ;  /* 0x08801f0002057f89 */ /* 0x000e2400000e0000 */
[----:B0-----:R-:W-:-:S05]  /*0b40*/  FMNMX R5, R2, R5, !PT ;  /* 0x0000000502057209 */ /* 0x001fca0007800000 */
[----:B------:R-:W0:Y:S02]  /*0b50*/  SHFL.DOWN PT, R4, R5, 0x2, 0x1f ;  /* 0x08401f0005047f89 */ /* 0x000e2400000e0000 */
[----:B0-----:R-:W-:-:S05]  /*0b60*/  FMNMX R4, R5, R4, !PT ;  /* 0x0000000405047209 */ /* 0x001fca0007800000 */
[----:B------:R0:W1:Y:S01]  /*0b70*/  SHFL.DOWN PT, R7, R4, 0x1, 0x1f ;  /* 0x08201f0004077f89 */ /* 0x00006200000e0000 */
[----:B------:R-:W-:Y:S05]  /*0b80*/  @P0 EXIT ;  /* 0x000000000000094d */ /* 0x000fea0003800000 */
[----:B------:R-:W2:Y:S01]  /*0b90*/  LDC.64 R2, c[0x0][0x388] ;  /* 0x0000e200ff027b82 */ /* 0x000ea20000000a00 */
[----:B-1----:R-:W-:Y:S01]  /*0ba0*/  FMNMX R7, R4, R7, !PT ;  /* 0x0000000704077209 */ /* 0x002fe20007800000 */
[----:B--2---:R-:W-:-:S05]  /*0bb0*/  IMAD.WIDE.U32 R22, R22, 0x4, R2 ;  /* 0x0000000416167825 */ /* 0x004fca00078e0002 */
[----:B------:R-:W-:Y:S01]  /*0bc0*/  STG.E desc[UR4][R22.64], R7 ;  /* 0x0000000716007986 */ /* 0x000fe2000c101904 */
[----:B------:R-:W-:Y:S05]  /*0bd0*/  EXIT ;  /* 0x000000000000794d */ /* 0x000fea0003800000 */
.L_x_12:
[----:B------:R-:W-:-:S00]  /*0be0*/  BRA `(.L_x_12) ;  /* 0xfffffffc00fc7947 */ /* 0x000fc0000383ffff */
[----:B------:R-:W-:-:S00]  /*0bf0*/  NOP ;  /* 0x0000000000007918 */ /* 0x000fc00000000000 */
        /* <DEDUP_REMOVED lines=8> */
.L_x_39:


//--------------------- .text._Z7MaxRed4PfS_i     --------------------------
	.section	.text._Z7MaxRed4PfS_i,"ax",@progbits
	.align	128
        .global         _Z7MaxRed4PfS_i
        .type           _Z7MaxRed4PfS_i,@function
        .size           _Z7MaxRed4PfS_i,(.L_x_40 - _Z7MaxRed4PfS_i)
        .other          _Z7MaxRed4PfS_i,@"STO_CUDA_ENTRY STV_DEFAULT"
_Z7MaxRed4PfS_i:
.text._Z7MaxRed4PfS_i:
[----:B------:R-:W-:Y:S01]  /*0000*/  LDC R1, c[0x0][0x37c] ;  /* 0x0000df00ff017b82 */ /* 0x000fe20000000800 */
[----:B------:R-:W0:Y:S01]  /*0010*/  S2R R8, SR_TID.X ;  /* 0x0000000000087919 */ /* 0x000e220000002100 */
[----:B------:R-:W1:Y:S01]  /*0020*/  LDCU UR4, c[0x0][0x360] ;  /* 0x00006c00ff0477ac */ /* 0x000e620008000800 */
[----:B------:R-:W-:Y:S01]  /*0030*/  BSSY.RECONVERGENT B0, `(.L_x_13) ;  /* 0x0000013000007945 */ /* 0x000fe20003800200 */
[----:B------:R-:W-:Y:S01]  /*0040*/  IMAD.MOV.U32 R7, RZ, RZ, -0x800000 ;  /* 0xff800000ff077424 */ /* 0x000fe200078e00ff */
[----:B------:R-:W0:Y:S01]  /*0050*/  S2R R9, SR_CTAID.X ;  /* 0x0000000000097919 */ /* 0x000e220000002500 */
[----:B------:R-:W2:Y:S01]  /*0060*/  LDCU UR5, c[0x0][0x390] ;  /* 0x00007200ff0577ac */ /* 0x000ea20008000800 */
[----:B------:R-:W3:Y:S01]  /*0070*/  LDCU.64 UR6, c[0x0][0x358] ;  /* 0x00006b00ff0677ac */ /* 0x000ee20008000a00 */
[----:B-1----:R-:W-:Y:S02]  /*0080*/  IMAD.U32 R6, RZ, RZ, UR4 ;  /* 0x00000004ff067e24 */ /* 0x002fe4000f8e00ff */
[----:B0-----:R-:W-:-:S05]  /*0090*/  IMAD R0, R9, UR4, R8 ;  /* 0x0000000409007c24 */ /* 0x001fca000f8e0208 */
[----:B--2---:R-:W-:-:S13]  /*00a0*/  ISETP.GE.AND P0, PT, R0, UR5, PT ;  /* 0x0000000500007c0c */ /* 0x004fda000bf06270 */
[----:B---3--:R-:W-:Y:S05]  /*00b0*/  @P0 BRA `(.L_x_14) ;  /* 0x0000000000280947 */ /* 0x008fea0003800000 */
[----:B------:R-:W0:Y:S01]  /*00c0*/  LDC.64 R4, c[0x0][0x380] ;  /* 0x0000e000ff047b82 */ /* 0x000e220000000a00 */
[----:B------:R-:W1:Y:S01]  /*00d0*/  LDCU UR4, c[0x0][0x370] ;  /* 0x00006e00ff0477ac */ /* 0x000e620008000800 */
[----:B------:R-:W-:Y:S02]  /*00e0*/  IMAD.MOV.U32 R7, RZ, RZ, -0x800000 ;  /* 0xff800000ff077424 */ /* 0x000fe400078e00ff */
[----:B-1----:R-:W-:-:S07]  /*00f0*/  IMAD R11, R6, UR4, RZ ;  /* 0x00000004060b7c24 */ /* 0x002fce000f8e02ff */
.L_x_15:
[----:B0-----:R-:W-:-:S06]  /*0100*/  IMAD.WIDE R2, R0, 0x4, R4 ;  /* 0x0000000400027825 */ /* 0x001fcc00078e0204 */
[----:B------:R-:W2:Y:S01]  /*0110*/  LDG.E R2, desc[UR6][R2.64] ;  /* 0x0000000602027981 */ /* 0x000ea2000c1e1900 */
[----:B------:R-:W-:-:S05]  /*0120*/  IMAD.IADD R0, R11, 0x1, R0 ;  /* 0x000000010b007824 */ /* 0x000fca00078e0200 */
[----:B------:R-:W-:Y:S02]  /*0130*/  ISETP.GE.AND P0, PT, R0, UR5, PT ;  /* 0x0000000500007c0c */ /* 0x000fe4000bf06270 */
[----:B--2---:R-:W-:-:S11]  /*0140*/  FMNMX R7, R2, R7, !PT ;  /* 0x0000000702077209 */ /* 0x004fd60007800000 */
[----:B------:R-:W-:Y:S05]  /*0150*/  @!P0 BRA `(.L_x_15) ;  /* 0xfffffffc00e88947 */ /* 0x000fea000383ffff */
.L_x_14:
[----:B------:R-:W-:Y:S05]  /*0160*/  BSYNC.RECONVERGENT B0 ;  /* 0x0000000000007941 */ /* 0x000fea0003800200 */
.L_x_13:
[----:B------:R-:W0:Y:S01]  /*0170*/  S2UR UR5, SR_CgaCtaId ;  /* 0x00000000000579c3 */ /* 0x000e220000008800 */
[----:B------:R-:W-:Y:S01]  /*0180*/  UMOV UR4, 0x400 ;  /* 0x0000040000047882 */ /* 0x000fe20000000000 */
[----:B------:R-:W-:Y:S02]  /*0190*/  ISETP.GE.U32.AND P1, PT, R6, 0x2, PT ;  /* 0x000000020600780c */ /* 0x000fe40003f26070 */
[----:B------:R-:W-:Y:S01]  /*01a0*/  ISETP.NE.AND P0, PT, R8, RZ, PT ;  /* 0x000000ff0800720c */ /* 0x000fe20003f05270 */
[----:B0-----:R-:W-:-:S06]  /*01b0*/  ULEA UR4, UR5, UR4, 0x18 ;  /* 0x0000000405047291 */ /* 0x001fcc000f8ec0ff */
[----:B------:R-:W-:-:S05]  /*01c0*/  LEA R0, R8, UR4, 0x2 ;  /* 0x0000000408007c11 */ /* 0x000fca000f8e10ff */
[----:B------:R0:W-:Y:S01]  /*01d0*/  STS [R0], R7 ;  /* 0x0000000700007388 */ /* 0x0001e20000000800 */
[----:B------:R-:W-:Y:S06]  /*01e0*/  BAR.SYNC.DEFER_BLOCKING 0x0 ;  /* 0x0000000000007b1d */ /* 0x000fec0000010000 */
[----:B------:R-:W-:Y:S05]  /*01f0*/  @!P1 BRA `(.L_x_16) ;  /* 0x00000000002c9947 */ /* 0x000fea0003800000 */
.L_x_17:
[----:B0-----:R-:W-:-:S04]  /*0200*/  SHF.R.U32.HI R7, RZ, 0x1, R6 ;  /* 0x00000001ff077819 */ /* 0x001fc80000011606 */
[----:B------:R-:W-:-:S13]  /*0210*/  ISETP.GE.U32.AND P1, PT, R8, R7, PT ;  /* 0x000000070800720c */ /* 0x000fda0003f26070 */
[----:B------:R-:W-:Y:S01]  /*0220*/  @!P1 IMAD R3, R7, 0x4, R0 ;  /* 0x0000000407039824 */ /* 0x000fe200078e0200 */
[----:B------:R-:W-:Y:S05]  /*0230*/  @!P1 LDS R2, [R0] ;  /* 0x0000000000029984 */ /* 0x000fea0000000800 */
[----:B------:R-:W0:Y:S02]  /*0240*/  @!P1 LDS R3, [R3] ;  /* 0x0000000003039984 */ /* 0x000e240000000800 */
[----:B0-----:R-:W-:-:S05]  /*0250*/  @!P1 FMNMX R5, R2, R3, !PT ;  /* 0x0000000302059209 */ /* 0x001fca0007800000 */
[----:B------:R1:W-:Y:S01]  /*0260*/  @!P1 STS [R0], R5 ;  /* 0x0000000500009388 */ /* 0x0003e20000000800 */
[----:B------:R-:W-:Y:S01]  /*0270*/  BAR.SYNC.DEFER_BLOCKING 0x0 ;  /* 0x0000000000007b1d */ /* 0x000fe20000010000 */
[----:B------:R-:W-:Y:S01]  /*0280*/  ISETP.GT.U32.AND P1, PT, R6, 0x3, PT ;  /* 0x000000030600780c */ /* 0x000fe20003f24070 */
[----:B------:R-:W-:-:S12]  /*0290*/  IMAD.MOV.U32 R6, RZ, RZ, R7 ;  /* 0x000000ffff067224 */ /* 0x000fd800078e0007 */
[----:B-1----:R-:W-:Y:S05]  /*02a0*/  @P1 BRA `(.L_x_17) ;  /* 0xfffffffc00d41947 */ /* 0x002fea000383ffff */
.L_x_16:
[----:B------:R-:W-:Y:S05]  /*02b0*/  @P0 EXIT ;  /* 0x000000000000094d */ /* 0x000fea0003800000 */
[----:B------:R-:W1:Y:S01]  /*02c0*/  S2UR UR5, SR_CgaCtaId ;  /* 0x00000000000579c3 */ /* 0x000e620000008800 */
[----:B------:R-:W-:-:S07]  /*02d0*/  UMOV UR4, 0x400 ;  /* 0x0000040000047882 */ /* 0x000fce0000000000 */
[----:B------:R-:W2:Y:S01]  /*02e0*/  LDC.64 R2, c[0x0][0x388] ;  /* 0x0000e200ff027b82 */ /* 0x000ea20000000a00 */
[----:B-1----:R-:W-:Y:S01]  /*02f0*/  ULEA UR4, UR5, UR4, 0x18 ;  /* 0x0000000405047291 */ /* 0x002fe2000f8ec0ff */
[----:B--2---:R-:W-:-:S08]  /*0300*/  IMAD.WIDE.U32 R2, R9, 0x4, R2 ;  /* 0x0000000409027825 */ /* 0x004fd000078e0002 */
[----:B------:R-:W1:Y:S04]  /*0310*/  LDS R5, [UR4] ;  /* 0x00000004ff057984 */ /* 0x000e680008000800 */
[----:B-1----:R-:W-:Y:S01]  /*0320*/  STG.E desc[UR6][R2.64], R5 ;  /* 0x0000000502007986 */ /* 0x002fe2000c101906 */
[----:B------:R-:W-:Y:S05]  /*0330*/  EXIT ;  /* 0x000000000000794d */ /* 0x000fea0003800000 */
.L_x_18:
        /* <DEDUP_REMOVED lines=12> */
.L_x_40:


//--------------------- .text._Z7MaxRed3PfS_i     --------------------------
	.section	.text._Z7MaxRed3PfS_i,"ax",@progbits
	.align	128
        .global         _Z7MaxRed3PfS_i
        .type           _Z7MaxRed3PfS_i,@function
        .size           _Z7MaxRed3PfS_i,(.L_x_41 - _Z7MaxRed3PfS_i)
        .other          _Z7MaxRed3PfS_i,@"STO_CUDA_ENTRY STV_DEFAULT"
_Z7MaxRed3PfS_i:
.text._Z7MaxRed3PfS_i:
[----:B------:R-:W-:Y:S01]  /*0000*/  LDC R1, c[0x0][0x37c] ;  /* 0x0000df00ff017b82 */ /* 0x000fe20000000800 */
[----:B------:R-:W0:Y:S01]  /*0010*/  S2R R6, SR_TID.X ;  /* 0x0000000000067919 */ /* 0x000e220000002100 */
[----:B------:R-:W0:Y:S01]  /*0020*/  LDCU UR8, c[0x0][0x360] ;  /* 0x00006c00ff0877ac */ /* 0x000e220008000800 */
[----:B------:R-:W-:Y:S01]  /*0030*/  IMAD.MOV.U32 R4, RZ, RZ, -0x800000 ;  /* 0xff800000ff047424 */ /* 0x000fe200078e00ff */
[----:B------:R-:W0:Y:S01]  /*0040*/  S2R R7, SR_CTAID.X ;  /* 0x0000000000077919 */ /* 0x000e220000002500 */
[----:B------:R-:W1:Y:S01]  /*0050*/  LDCU UR4, c[0x0][0x390] ;  /* 0x00007200ff0477ac */ /* 0x000e620008000800 */
[----:B------:R-:W2:Y:S01]  /*0060*/  LDCU.64 UR6, c[0x0][0x358] ;  /* 0x00006b00ff0677ac */ /* 0x000ea20008000a00 */
[----:B0-----:R-:W-:-:S05]  /*0070*/  IMAD R5, R7, UR8, R6 ;  /* 0x0000000807057c24 */ /* 0x001fca000f8e0206 */
[----:B-1----:R-:W-:-:S13]  /*0080*/  ISETP.GE.AND P0, PT, R5, UR4, PT ;  /* 0x0000000405007c0c */ /* 0x002fda000bf06270 */
[----:B------:R-:W0:Y:S02]  /*0090*/  @!P0 LDC.64 R2, c[0x0][0x380] ;  /* 0x0000e000ff028b82 */ /* 0x000e240000000a00 */
[----:B0-----:R-:W-:-:S05]  /*00a0*/  @!P0 IMAD.WIDE R2, R5, 0x4, R2 ;  /* 0x0000000405028825 */ /* 0x001fca00078e0202 */
[----:B--2---:R-:W2:Y:S01]  /*00b0*/  @!P0 LDG.E R4, desc[UR6][R2.64] ;  /* 0x0000000602048981 */ /* 0x004ea2000c1e1900 */
[----:B------:R-:W0:Y:S01]  /*00c0*/  S2UR UR5, SR_CgaCtaId ;  /* 0x00000000000579c3 */ /* 0x000e220000008800 */
[----:B------:R-:W-:Y:S01]  /*00d0*/  IMAD.U32 R0, RZ, RZ, UR8 ;  /* 0x00000008ff007e24 */ /* 0x000fe2000f8e00ff */
[----:B------:R-:W-:Y:S01]  /*00e0*/  UMOV UR4, 0x400 ;  /* 0x0000040000047882 */ /* 0x000fe20000000000 */
[----:B------:R-:W-:-:S03]  /*00f0*/  ISETP.NE.AND P0, PT, R6, RZ, PT ;  /* 0x000000ff0600720c */ /* 0x000fc60003f05270 */
[----:B------:R-:W-:Y:S01]  /*0100*/  ISETP.GE.U32.AND P1, PT, R0, 0x2, PT ;  /* 0x000000020000780c */ /* 0x000fe20003f26070 */
[----:B0-----:R-:W-:-:S06]  /*0110*/  ULEA UR4, UR5, UR4, 0x18 ;  /* 0x0000000405047291 */ /* 0x001fcc000f8ec0ff */
[----:B------:R-:W-:-:S05]  /*0120*/  LEA R5, R6, UR4, 0x2 ;  /* 0x0000000406057c11 */ /* 0x000fca000f8e10ff */
[----:B--2---:R0:W-:Y:S01]  /*0130*/  STS [R5], R4 ;  /* 0x0000000405007388 */ /* 0x0041e20000000800 */
[----:B------:R-:W-:Y:S06]  /*0140*/  BAR.SYNC.DEFER_BLOCKING 0x0 ;  /* 0x0000000000007b1d */ /* 0x000fec0000010000 */
[----:B------:R-:W-:Y:S05]  /*0150*/  @!P1 BRA `(.L_x_19) ;  /* 0x00000000002c9947 */ /* 0x000fea0003800000 */
.L_x_20:
        /* <DEDUP_REMOVED lines=11> */
.L_x_19:
[----:B------:R-:W-:Y:S05]  /*0210*/  @P0 EXIT ;  /* 0x000000000000094d */ /* 0x000fea0003800000 */
[----:B------:R-:W1:Y:S01]  /*0220*/  S2UR UR5, SR_CgaCtaId ;  /* 0x00000000000579c3 */ /* 0x000e620000008800 */
[----:B------:R-:W-:-:S07]  /*0230*/  UMOV UR4, 0x400 ;  /* 0x0000040000047882 */ /* 0x000fce0000000000 */
[----:B------:R-:W2:Y:S01]  /*0240*/  LDC.64 R2, c[0x0][0x388] ;  /* 0x0000e200ff027b82 */ /* 0x000ea20000000a00 */
[----:B-1----:R-:W-:Y:S01]  /*0250*/  ULEA UR4, UR5, UR4, 0x18 ;  /* 0x0000000405047291 */ /* 0x002fe2000f8ec0ff */
[----:B--2---:R-:W-:-:S08]  /*0260*/  IMAD.WIDE.U32 R2, R7, 0x4, R2 ;  /* 0x0000000407027825 */ /* 0x004fd000078e0002 */
[----:B0-----:R-:W0:Y:S04]  /*0270*/  LDS R5, [UR4] ;  /* 0x00000004ff057984 */ /* 0x001e280008000800 */
[----:B0-----:R-:W-:Y:S01]  /*0280*/  STG.E desc[UR6][R2.64], R5 ;  /* 0x0000000502007986 */ /* 0x001fe2000c101906 */
[----:B------:R-:W-:Y:S05]  /*0290*/  EXIT ;  /* 0x000000000000794d */ /* 0x000fea0003800000 */
.L_x_21:
        /* <DEDUP_REMOVED lines=14> */
.L_x_41:


//--------------------- .text._Z7MaxRed2PfS_i     --------------------------
	.section	.text._Z7MaxRed2PfS_i,"ax",@progbits
	.align	128
        .global         _Z7MaxRed2PfS_i
        .type           _Z7MaxRed2PfS_i,@function
        .size           _Z7MaxRed2PfS_i,(.L_x_42 - _Z7MaxRed2PfS_i)
        .other          _Z7MaxRed2PfS_i,@"STO_CUDA_ENTRY STV_DEFAULT"
_Z7MaxRed2PfS_i:
.text._Z7MaxRed2PfS_i:
        /* <DEDUP_REMOVED lines=13> */
[----:B------:R-:W-:Y:S01]  /*00d0*/  UMOV UR4, 0x400 ;  /* 0x0000040000047882 */ /* 0x000fe20000000000 */
[----:B------:R-:W-:Y:S01]  /*00e0*/  UISETP.GE.U32.AND UP0, UPT, UR8, 0x2, UPT ;  /* 0x000000020800788c */ /* 0x000fe2000bf06070 */
[----:B------:R-:W-:Y:S01]  /*00f0*/  ISETP.NE.AND P0, PT, R6, RZ, PT ;  /* 0x000000ff0600720c */ /* 0x000fe20003f05270 */
[----:B0-----:R-:W-:-:S06]  /*0100*/  ULEA UR4, UR5, UR4, 0x18 ;  /* 0x0000000405047291 */ /* 0x001fcc000f8ec0ff */
[----:B------:R-:W-:-:S05]  /*0110*/  LEA R5, R6, UR4, 0x2 ;  /* 0x0000000406057c11 */ /* 0x000fca000f8e10ff */
[----:B--2---:R0:W-:Y:S01]  /*0120*/  STS [R5], R0 ;  /* 0x0000000005007388 */ /* 0x0041e20000000800 */
[----:B------:R-:W-:Y:S06]  /*0130*/  BAR.SYNC.DEFER_BLOCKING 0x0 ;  /* 0x0000000000007b1d */ /* 0x000fec0000010000 */
[----:B------:R-:W-:Y:S05]  /*0140*/  BRA.U !UP0, `(.L_x_22) ;  /* 0x00000001083c7547 */ /* 0x000fea000b800000 */
[----:B0-----:R-:W-:-:S07]  /*0150*/  IMAD.MOV.U32 R0, RZ, RZ, 0x1 ;  /* 0x00000001ff007424 */ /* 0x001fce00078e00ff */
.L_x_23:
[----:B------:R-:W-:-:S05]  /*0160*/  SHF.L.U32 R9, R0, 0x1, RZ ;  /* 0x0000000100097819 */ /* 0x000fca00000006ff */
[----:B------:R-:W-:-:S05]  /*0170*/  IMAD R3, R9, R6, RZ ;  /* 0x0000000609037224 */ /* 0x000fca00078e02ff */
[----:B------:R-:W-:-:S04]  /*0180*/  VIADDMNMX.U32 R2, R3, R0, R3, !PT ;  /* 0x0000000003027246 */ /* 0x000fc80007800003 */
[----:B------:R-:W-:-:S13]  /*0190*/  ISETP.GE.U32.AND P1, PT, R2, UR8, PT ;  /* 0x0000000802007c0c */ /* 0x000fda000bf26070 */
[----:B------:R-:W-:-:S05]  /*01a0*/  @!P1 LEA R3, R3, UR4, 0x2 ;  /* 0x0000000403039c11 */ /* 0x000fca000f8e10ff */
[----:B------:R-:W-:Y:S02]  /*01b0*/  @!P1 IMAD R2, R0, 0x4, R3 ;  /* 0x0000000400029824 */ /* 0x000fe400078e0203 */
[----:B------:R-:W-:Y:S04]  /*01c0*/  @!P1 LDS R0, [R3] ;  /* 0x0000000003009984 */ /* 0x000fe80000000800 */
[----:B------:R-:W0:Y:S02]  /*01d0*/  @!P1 LDS R5, [R2] ;  /* 0x0000000002059984 */ /* 0x000e240000000800 */
[----:B0-----:R-:W-:Y:S02]  /*01e0*/  @!P1 FMNMX R4, R0, R5, !PT ;  /* 0x0000000500049209 */ /* 0x001fe40007800000 */
[----:B------:R-:W-:-:S03]  /*01f0*/  MOV R0, R9 ;  /* 0x0000000900007202 */ /* 0x000fc60000000f00 */
[----:B------:R1:W-:Y:S01]  /*0200*/  @!P1 STS [R3], R4 ;  /* 0x0000000403009388 */ /* 0x0003e20000000800 */
[----:B------:R-:W-:Y:S01]  /*0210*/  BAR.SYNC.DEFER_BLOCKING 0x0 ;  /* 0x0000000000007b1d */ /* 0x000fe20000010000 */
[----:B------:R-:W-:-:S13]  /*0220*/  ISETP.GE.U32.AND P1, PT, R9, UR8, PT ;  /* 0x0000000809007c0c */ /* 0x000fda000bf26070 */
[----:B-1----:R-:W-:Y:S05]  /*0230*/  @!P1 BRA `(.L_x_23) ;  /* 0xfffffffc00c89947 */ /* 0x002fea000383ffff */
.L_x_22:
        /* <DEDUP_REMOVED lines=9> */
.L_x_24:
        /* <DEDUP_REMOVED lines=11> */
.L_x_42:


//--------------------- .text._Z7MaxRed1PfS_i     --------------------------
	.section	.text._Z7MaxRed1PfS_i,"ax",@progbits
	.align	128
        .global         _Z7MaxRed1PfS_i
        .type           _Z7MaxRed1PfS_i,@function
        .size           _Z7MaxRed1PfS_i,(.L_x_43 - _Z7MaxRed1PfS_i)
        .other          _Z7MaxRed1PfS_i,@"STO_CUDA_ENTRY STV_DEFAULT"
_Z7MaxRed1PfS_i:
.text._Z7MaxRed1PfS_i:
        /* <DEDUP_REMOVED lines=22> */
.L_x_26:
[----:B------:R-:W-:-:S05]  /*0160*/  SHF.L.U32 R8, R0, 0x1, RZ ;  /* 0x0000000100087819 */ /* 0x000fca00000006ff */
[----:B------:R-:W-:-:S05]  /*0170*/  VIADD R2, R8, 0xffffffff ;  /* 0xffffffff08027836 */ /* 0x000fca0000000000 */
[----:B------:R-:W-:-:S13]  /*0180*/  LOP3.LUT P1, RZ, R2, R7, RZ, 0xc0, !PT ;  /* 0x0000000702ff7212 */ /* 0x000fda000782c0ff */
[----:B------:R-:W-:Y:S02]  /*0190*/  @!P1 LEA R2, R0, R5, 0x2 ;  /* 0x0000000500029211 */ /* 0x000fe400078e10ff */
[----:B------:R-:W-:Y:S04]  /*01a0*/  @!P1 LDS R0, [R5] ;  /* 0x0000000005009984 */ /* 0x000fe80000000800 */
[----:B------:R-:W0:Y:S02]  /*01b0*/  @!P1 LDS R3, [R2] ;  /* 0x0000000002039984 */ /* 0x000e240000000800 */
[----:B0-----:R-:W-:Y:S01]  /*01c0*/  @!P1 FMNMX R4, R0, R3, !PT ;  /* 0x0000000300049209 */ /* 0x001fe20007800000 */
[----:B------:R-:W-:-:S04]  /*01d0*/  IMAD.MOV.U32 R0, RZ, RZ, R8 ;  /* 0x000000ffff007224 */ /* 0x000fc800078e0008 */
[----:B------:R1:W-:Y:S01]  /*01e0*/  @!P1 STS [R5], R4 ;  /* 0x0000000405009388 */ /* 0x0003e20000000800 */
[----:B------:R-:W-:Y:S01]  /*01f0*/  BAR.SYNC.DEFER_BLOCKING 0x0 ;  /* 0x0000000000007b1d */ /* 0x000fe20000010000 */
[----:B------:R-:W-:-:S13]  /*0200*/  ISETP.GE.U32.AND P1, PT, R8, UR8, PT ;  /* 0x0000000808007c0c */ /* 0x000fda000bf26070 */
[----:B-1----:R-:W-:Y:S05]  /*0210*/  @!P1 BRA `(.L_x_26) ;  /* 0xfffffffc00d09947 */ /* 0x002fea000383ffff */
.L_x_25:
        /* <DEDUP_REMOVED lines=9> */
.L_x_27:
        /* <DEDUP_REMOVED lines=13> */
.L_x_43:


//--------------------- .text._Z11naiveMaxRedPKfPfi --------------------------
	.section	.text._Z11naiveMaxRedPKfPfi,"ax",@progbits
	.align	128
        .global         _Z11naiveMaxRedPKfPfi
        .type           _Z11naiveMaxRedPKfPfi,@function
        .size           _Z11naiveMaxRedPKfPfi,(.L_x_44 - _Z11naiveMaxRedPKfPfi)
        .other          _Z11naiveMaxRedPKfPfi,@"STO_CUDA_ENTRY STV_DEFAULT"
_Z11naiveMaxRedPKfPfi:
.text._Z11naiveMaxRedPKfPfi:
[----:B------:R-:W-:Y:S01]  /*0000*/  LDC R1, c[0x0][0x37c] ;  /* 0x0000df00ff017b82 */ /* 0x000fe20000000800 */
[----:B------:R-:W0:Y:S07]  /*0010*/  S2R R0, SR_TID.X ;  /* 0x0000000000007919 */ /* 0x000e2e0000002100 */
[----:B------:R-:W1:Y:S01]  /*0020*/  S2UR UR4, SR_CTAID.X ;  /* 0x00000000000479c3 */ /* 0x000e620000002500 */
[----:B------:R-:W1:Y:S07]  /*0030*/  LDCU UR5, c[0x0][0x360] ;  /* 0x00006c00ff0577ac */ /* 0x000e6e0008000800 */
[----:B------:R-:W2:Y:S01]  /*0040*/  LDC R3, c[0x0][0x390] ;  /* 0x0000e400ff037b82 */ /* 0x000ea20000000800 */
[----:B-1----:R-:W-:-:S06]  /*0050*/  UIMAD UR4, UR4, UR5, URZ ;  /* 0x00000005040472a4 */ /* 0x002fcc000f8e02ff */
[----:B0-----:R-:W-:-:S05]  /*0060*/  VIADD R4, R0, UR4 ;  /* 0x0000000400047c36 */ /* 0x001fca0008000000 */
[----:B--2---:R-:W-:-:S13]  /*0070*/  ISETP.GE.AND P0, PT, R4, R3, PT ;  /* 0x000000030400720c */ /* 0x004fda0003f06270 */
[----:B------:R-:W-:Y:S05]  /*0080*/  @P0 EXIT ;  /* 0x000000000000094d */ /* 0x000fea0003800000 */
[----:B------:R-:W-:Y:S01]  /*0090*/  IADD3 R0, PT, PT, R0, UR4, -R3 ;  /* 0x0000000400007c10 */ /* 0x000fe2000fffe803 */
[--C-:B------:R-:W-:Y:S01]  /*00a0*/  IMAD.IADD R8, R3, 0x1, -R4.reuse ;  /* 0x0000000103087824 */ /* 0x100fe200078e0a04 */
[----:B------:R-:W0:Y:S01]  /*00b0*/  LDCU.64 UR4, c[0x0][0x358] ;  /* 0x00006b00ff0477ac */ /* 0x000e220008000a00 */
[----:B------:R-:W-:Y:S01]  /*00c0*/  BSSY.RECONVERGENT B0, `(.L_x_28) ;  /* 0x000002b000007945 */ /* 0x000fe20003800200 */
[----:B------:R-:W-:Y:S01]  /*00d0*/  ISETP.GT.U32.AND P1, PT, R0, -0x10, PT ;  /* 0xfffffff00000780c */ /* 0x000fe20003f24070 */
[----:B------:R-:W-:Y:S01]  /*00e0*/  IMAD.MOV.U32 R0, RZ, RZ, -0x800000 ;  /* 0xff800000ff007424 */ /* 0x000fe200078e00ff */
[----:B------:R-:W-:Y:S01]  /*00f0*/  LOP3.LUT R24, R8, 0xf, RZ, 0xc0, !PT ;  /* 0x0000000f08187812 */ /* 0x000fe200078ec0ff */
[----:B------:R-:W-:-:S03]  /*0100*/  IMAD.MOV.U32 R5, RZ, RZ, R4 ;  /* 0x000000ffff057224 */ /* 0x000fc600078e0004 */
[----:B------:R-:W-:-:S07]  /*0110*/  ISETP.NE.AND P0, PT, R24, RZ, PT ;  /* 0x000000ff1800720c */ /* 0x000fce0003f05270 */
[----:B------:R-:W-:Y:S06]  /*0120*/  @P1 BRA `(.L_x_29) ;  /* 0x0000000000901947 */ /* 0x000fec0003800000 */
[----:B------:R-:W1:Y:S01]  /*0130*/  LDC.64 R2, c[0x0][0x380] ;  /* 0x0000e000ff027b82 */ /* 0x000e620000000a00 */
[----:B------:R-:W-:Y:S01]  /*0140*/  LOP3.LUT R13, R8, 0xfffffff0, RZ, 0xc0, !PT ;  /* 0xfffffff0080d7812 */ /* 0x000fe200078ec0ff */
[----:B------:R-:W-:Y:S02]  /*0150*/  IMAD.MOV.U32 R0, RZ, RZ, -0x800000 ;  /* 0xff800000ff007424 */ /* 0x000fe400078e00ff */
[----:B------:R-:W-:Y:S02]  /*0160*/  IMAD.MOV.U32 R5, RZ, RZ, R4 ;  /* 0x000000ffff057224 */ /* 0x000fe400078e0004 */
[----:B------:R-:W-:Y:S01]  /*0170*/  IMAD.MOV R13, RZ, RZ, -R13 ;  /* 0x000000ffff0d7224 */ /* 0x000fe200078e0a0d */
[----:B-1----:R-:W-:-:S05]  /*0180*/  IADD3 R2, P1, PT, R2, 0x20, RZ ;  /* 0x0000002002027810 */ /* 0x002fca0007f3e0ff */
[----:B------:R-:W-:-:S08]  /*0190*/  IMAD.X R3, RZ, RZ, R3, P1 ;  /* 0x000000ffff037224 */ /* 0x000fd000008e0603 */
.L_x_30:
[----:B------:R-:W-:-:S05]  /*01a0*/  IMAD.WIDE R6, R5, 0x4, R2 ;  /* 0x0000000405067825 */ /* 0x000fca00078e0202 */
[----:B0-----:R-:W2:Y:S04]  /*01b0*/  LDG.E R19, desc[UR4][R6.64+-0x20] ;  /* 0xffffe00406137981 */ /* 0x001ea8000c1e1900 */
[----:B------:R-:W2:Y:S04]  /*01c0*/  LDG.E R18, desc[UR4][R6.64+-0x1c] ;  /* 0xffffe40406127981 */ /* 0x000ea8000c1e1900 */
[----:B------:R-:W3:Y:S04]  /*01d0*/  LDG.E R21, desc[UR4][R6.64+-0x18] ;  /* 0xffffe80406157981 */ /* 0x000ee8000c1e1900 */
[----:B------:R-:W3:Y:S04]  /*01e0*/  LDG.E R20, desc[UR4][R6.64+-0x14] ;  /* 0xffffec0406147981 */ /* 0x000ee8000c1e1900 */
[----:B------:R-:W4:Y:S04]  /*01f0*/  LDG.E R23, desc[UR4][R6.64+-0x10] ;  /* 0xfffff00406177981 */ /* 0x000f28000c1e1900 */
[----:B------:R-:W4:Y:S04]  /*0200*/  LDG.E R22, desc[UR4][R6.64+-0xc] ;  /* 0xfffff40406167981 */ /* 0x000f28000c1e1900 */
[----:B------:R-:W5:Y:S04]  /*0210*/  LDG.E R25, desc[UR4][R6.64+-0x8] ;  /* 0xfffff80406197981 */ /* 0x000f68000c1e1900 */
        /* <DEDUP_REMOVED lines=8> */
[----:B------:R-:W5:Y:S01]  /*02a0*/  LDG.E R17, desc[UR4][R6.64+0x1c] ;  /* 0x00001c0406117981 */ /* 0x000f62000c1e1900 */
[----:B------:R-:W-:-:S02]  /*02b0*/  VIADD R13, R13, 0x10 ;  /* 0x000000100d0d7836 */ /* 0x000fc40000000000 */
[----:B------:R-:W-:-:S03]  /*02c0*/  VIADD R5, R5, 0x10 ;  /* 0x0000001005057836 */ /* 0x000fc60000000000 */
[----:B------:R-:W-:Y:S02]  /*02d0*/  ISETP.NE.AND P1, PT, R13, RZ, PT ;  /* 0x000000ff0d00720c */ /* 0x000fe40003f25270 */
[----:B--2---:R-:W-:-:S04]  /*02e0*/  FMNMX3 R18, R0, R19, R18, !PT ;  /* 0x0000001300127276 */ /* 0x004fc80007800012 */
[----:B---3--:R-:W-:-:S04]  /*02f0*/  FMNMX3 R18, R18, R21, R20, !PT ;  /* 0x0000001512127276 */ /* 0x008fc80007800014 */
[----:B----4-:R-:W-:-:S04]  /*0300*/  FMNMX3 R18, R18, R23, R22, !PT ;  /* 0x0000001712127276 */ /* 0x010fc80007800016 */
[----:B-----5:R-:W-:-:S04]  /*0310*/  FMNMX3 R18, R18, R25, R26, !PT ;  /* 0x0000001912127276 */ /* 0x020fc8000780001a */
[----:B------:R-:W-:-:S04]  /*0320*/  FMNMX3 R15, R18, R15, R16, !PT ;  /* 0x0000000f120f7276 */ /* 0x000fc80007800010 */
[----:B------:R-:W-:-:S04]  /*0330*/  FMNMX3 R9, R15, R14, R9, !PT ;  /* 0x0000000e0f097276 */ /* 0x000fc80007800009 */
[----:B------:R-:W-:-:S04]  /*0340*/  FMNMX3 R9, R9, R12, R11, !PT ;  /* 0x0000000c09097276 */ /* 0x000fc8000780000b */
[----:B------:R-:W-:Y:S01]  /*0350*/  FMNMX3 R0, R9, R10, R17, !PT ;  /* 0x0000000a09007276 */ /* 0x000fe20007800011 */
[----:B------:R-:W-:Y:S06]  /*0360*/  @P1 BRA `(.L_x_30) ;  /* 0xfffffffc008c1947 */ /* 0x000fec000383ffff */
.L_x_29:
[----:B0-----:R-:W-:Y:S05]  /*0370*/  BSYNC.RECONVERGENT B0 ;  /* 0x0000000000007941 */ /* 0x001fea0003800200 */
.L_x_28:
[----:B------:R-:W-:Y:S04]  /*0380*/  BSSY.RECONVERGENT B0, `(.L_x_31) ;  /* 0x0000031000007945 */ /* 0x000fe80003800200 */
[----:B------:R-:W-:Y:S05]  /*0390*/  @!P0 BRA `(.L_x_32) ;  /* 0x0000000000bc8947 */ /* 0x000fea0003800000 */
[----:B------:R-:W-:Y:S01]  /*03a0*/  ISETP.GE.U32.AND P0, PT, R24, 0x8, PT ;  /* 0x000000081800780c */ /* 0x000fe20003f06070 */
[----:B------:R-:W-:Y:S01]  /*03b0*/  BSSY.RECONVERGENT B1, `(.L_x_33) ;  /* 0x0000013000017945 */ /* 0x000fe20003800200 */
[----:B------:R-:W-:-:S04]  /*03c0*/  LOP3.LUT R15, R8, 0x7, RZ, 0xc0, !PT ;  /* 0x00000007080f7812 */ /* 0x000fc800078ec0ff */
[----:B------:R-:W-:-:S07]  /*03d0*/  ISETP.NE.AND P1, PT, R15, RZ, PT ;  /* 0x000000ff0f00720c */ /* 0x000fce0003f25270 */
[----:B------:R-:W-:Y:S06]  /*03e0*/  @!P0 BRA `(.L_x_34) ;  /* 0x00000000003c8947 */ /* 0x000fec0003800000 */
[----:B------:R-:W0:Y:S02]  /*03f0*/  LDC.64 R2, c[0x0][0x380] ;  /* 0x0000e000ff027b82 */ /* 0x000e240000000a00 */
[----:B0-----:R-:W-:-:S05]  /*0400*/  IMAD.WIDE R2, R5, 0x4, R2 ;  /* 0x0000000405027825 */ /* 0x001fca00078e0202 */
[----:B------:R-:W2:Y:S04]  /*0410*/  LDG.E R7, desc[UR4][R2.64] ;  /* 0x0000000402077981 */ /* 0x000ea8000c1e1900 */
[----:B------:R-:W2:Y:S04]  /*0420*/  LDG.E R6, desc[UR4][R2.64+0x4] ;  /* 0x0000040402067981 */ /* 0x000ea8000c1e1900 */
[----:B------:R-:W3:Y:S04]  /*0430*/  LDG.E R9, desc[UR4][R2.64+0x8] ;  /* 0x0000080402097981 */ /* 0x000ee8000c1e1900 */
[----:B------:R-:W3:Y:S04]  /*0440*/  LDG.E R10, desc[UR4][R2.64+0xc] ;  /* 0x00000c04020a7981 */ /* 0x000ee8000c1e1900 */
[----:B------:R-:W4:Y:S04]  /*0450*/  LDG.E R11, desc[UR4][R2.64+0x10] ;  /* 0x00001004020b7981 */ /* 0x000f28000c1e1900 */
[----:B------:R-:W4:Y:S04]  /*0460*/  LDG.E R12, desc[UR4][R2.64+0x14] ;  /* 0x00001404020c7981 */ /* 0x000f28000c1e1900 */
[----:B------:R-:W5:Y:S04]  /*0470*/  LDG.E R13, desc[UR4][R2.64+0x18] ;  /* 0x00001804020d7981 */ /* 0x000f68000c1e1900 */
[----:B------:R-:W5:Y:S01]  /*0480*/  LDG.E R14, desc[UR4][R2.64+0x1c] ;  /* 0x00001c04020e7981 */ /* 0x000f62000c1e1900 */
[----:B------:R-:W-:Y:S01]  /*0490*/  VIADD R5, R5, 0x8 ;  /* 0x0000000805057836 */ /* 0x000fe20000000000 */
[----:B--2---:R-:W-:-:S04]  /*04a0*/  FMNMX3 R6, R0, R7, R6, !PT ;  /* 0x0000000700067276 */ /* 0x004fc80007800006 */
[----:B---3--:R-:W-:-:S04]  /*04b0*/  FMNMX3 R6, R6, R9, R10, !PT ;  /* 0x0000000906067276 */ /* 0x008fc8000780000a */
[----:B----4-:R-:W-:-:S04]  /*04c0*/  FMNMX3 R6, R6, R11, R12, !PT ;  /* 0x0000000b06067276 */ /* 0x010fc8000780000c */
[----:B-----5:R-:W-:-:S07]  /*04d0*/  FMNMX3 R0, R6, R13, R14, !PT ;  /* 0x0000000d06007276 */ /* 0x020fce000780000e */
.L_x_34:
[----:B------:R-:W-:Y:S05]  /*04e0*/  BSYNC.RECONVERGENT B1 ;  /* 0x0000000000017941 */ /* 0x000fea0003800200 */
.L_x_33:
        /* <DEDUP_REMOVED lines=11> */
[----:B------:R-:W3:Y:S01]  /*05a0*/  LDG.E R10, desc[UR4][R2.64+0xc] ;  /* 0x00000c04020a7981 */ /* 0x000ee2000c1e1900 */
[----:B------:R-:W-:Y:S01]  /*05b0*/  VIADD R5, R5, 0x4 ;  /* 0x0000000405057836 */ /* 0x000fe20000000000 */
[----:B--2---:R-:W-:-:S04]  /*05c0*/  FMNMX3 R0, R0, R7, R6, !PT ;  /* 0x0000000700007276 */ /* 0x004fc80007800006 */
[----:B---3--:R-:W-:-:S07]  /*05d0*/  FMNMX3 R0, R0, R9, R10, !PT ;  /* 0x0000000900007276 */ /* 0x008fce000780000a */
.L_x_36:
[----:B------:R-:W-:Y:S05]  /*05e0*/  BSYNC.RECONVERGENT B1 ;  /* 0x0000000000017941 */ /* 0x000fea0003800200 */
.L_x_35:
[----:B------:R-:W-:Y:S05]  /*05f0*/  @!P1 BRA `(.L_x_32) ;  /* 0x0000000000249947 */ /* 0x000fea0003800000 */
[----:B------:R-:W0:Y:S01]  /*0600*/  LDC.64 R6, c[0x0][0x380] ;  /* 0x0000e000ff067b82 */ /* 0x000e220000000a00 */
[----:B------:R-:W-:-:S07]  /*0610*/  IMAD.MOV R8, RZ, RZ, -R8 ;  /* 0x000000ffff087224 */ /* 0x000fce00078e0a08 */
.L_x_37:
[----:B0-----:R-:W-:-:S06]  /*0620*/  IMAD.WIDE R2, R5, 0x4, R6 ;  /* 0x0000000405027825 */ /* 0x001fcc00078e0206 */
[----:B------:R-:W2:Y:S01]  /*0630*/  LDG.E R3, desc[UR4][R2.64] ;  /* 0x0000000402037981 */ /* 0x000ea2000c1e1900 */
[----:B------:R-:W-:Y:S02]  /*0640*/  VIADD R8, R8, 0x1 ;  /* 0x0000000108087836 */ /* 0x000fe40000000000 */
[----:B------:R-:W-:-:S03]  /*0650*/  VIADD R5, R5, 0x1 ;  /* 0x0000000105057836 */ /* 0x000fc60000000000 */
[----:B------:R-:W-:Y:S02]  /*0660*/  ISETP.NE.AND P0, PT, R8, RZ, PT ;  /* 0x000000ff0800720c */ /* 0x000fe40003f05270 */
[----:B--2---:R-:W-:-:S11]  /*0670*/  FMNMX R0, R3, R0, !PT ;  /* 0x0000000003007209 */ /* 0x004fd60007800000 */
[----:B------:R-:W-:Y:S05]  /*0680*/  @P0 BRA `(.L_x_37) ;  /* 0xfffffffc00e40947 */ /* 0x000fea000383ffff */
.L_x_32:
[----:B------:R-:W-:Y:S05]  /*0690*/  BSYNC.RECONVERGENT B0 ;  /* 0x0000000000007941 */ /* 0x000fea0003800200 */
.L_x_31:
[----:B------:R-:W0:Y:S02]  /*06a0*/  LDC.64 R2, c[0x0][0x388] ;  /* 0x0000e200ff027b82 */ /* 0x000e240000000a00 */
[----:B0-----:R-:W-:-:S05]  /*06b0*/  IMAD.WIDE R4, R4, 0x4, R2 ;  /* 0x0000000404047825 */ /* 0x001fca00078e0202 */
[----:B------:R-:W-:Y:S01]  /*06c0*/  STG.E desc[UR4][R4.64], R0 ;  /* 0x0000000004007986 */ /* 0x000fe2000c101904 */
[----:B------:R-:W-:Y:S05]  /*06d0*/  EXIT ;  /* 0x000000000000794d */ /* 0x000fea0003800000 */
.L_x_38:
        /* <DEDUP_REMOVED lines=10> */
.L_x_44:


//--------------------- .nv.shared._Z7MaxRed5PfS_i --------------------------
	.section	.nv.shared._Z7MaxRed5PfS_i,"aw",@nobits
	.sectionflags	@""
	.align	16
	.zero		1024


//--------------------- .nv.shared.reserved.0     --------------------------
	.section	.nv.shared.reserved.0,"aw",@nobits
	.weak		__nv_reservedSMEM_offset_0_alias
	.size		__nv_reservedSMEM_offset_0_alias, 0, 64
	.other		__nv_reservedSMEM_offset_0_alias,@"STO_CUDA_RESERVED_SHARED STV_DEFAULT"
__nv_reservedSMEM_offset_0_alias:
	.zero		0
	.zero		64


//--------------------- .nv.shared._Z7MaxRed4PfS_i --------------------------
	.section	.nv.shared._Z7MaxRed4PfS_i,"aw",@nobits
	.sectionflags	@""
	.align	16
	.zero		1024


//--------------------- .nv.shared._Z7MaxRed3PfS_i --------------------------
	.section	.nv.shared._Z7MaxRed3PfS_i,"aw",@nobits
	.sectionflags	@""
	.align	16
	.zero		1024


//--------------------- .nv.shared._Z7MaxRed2PfS_i --------------------------
	.section	.nv.shared._Z7MaxRed2PfS_i,"aw",@nobits
	.sectionflags	@""
	.align	16
	.zero		1024


//--------------------- .nv.shared._Z7MaxRed1PfS_i --------------------------
	.section	.nv.shared._Z7MaxRed1PfS_i,"aw",@nobits
	.sectionflags	@""
	.align	16
	.zero		1024


//--------------------- .nv.shared._Z11naiveMaxRedPKfPfi --------------------------
	.section	.nv.shared._Z11naiveMaxRedPKfPfi,"aw",@nobits
	.sectionflags	@""
	.align	16
	.zero		1024


//--------------------- .nv.constant0._Z7MaxRed5PfS_i --------------------------
	.section	.nv.constant0._Z7MaxRed5PfS_i,"a",@progbits
	.sectionflags	@""
	.align	4
.nv.constant0._Z7MaxRed5PfS_i:
	.zero		916


//--------------------- .nv.constant0._Z7MaxRed4PfS_i --------------------------
	.section	.nv.constant0._Z7MaxRed4PfS_i,"a",@progbits
	.sectionflags	@""
	.align	4
.nv.constant0._Z7MaxRed4PfS_i:
	.zero		916


//--------------------- .nv.constant0._Z7MaxRed3PfS_i --------------------------
	.section	.nv.constant0._Z7MaxRed3PfS_i,"a",@progbits
	.sectionflags	@""
	.align	4
.nv.constant0._Z7MaxRed3PfS_i:
	.zero		916


//--------------------- .nv.constant0._Z7MaxRed2PfS_i --------------------------
	.section	.nv.constant0._Z7MaxRed2PfS_i,"a",@progbits
	.sectionflags	@""
	.align	4
.nv.constant0._Z7MaxRed2PfS_i:
	.zero		916


//--------------------- .nv.constant0._Z7MaxRed1PfS_i --------------------------
	.section	.nv.constant0._Z7MaxRed1PfS_i,"a",@progbits
	.sectionflags	@""
	.align	4
.nv.constant0._Z7MaxRed1PfS_i:
	.zero		916


//--------------------- .nv.constant0._Z11naiveMaxRedPKfPfi --------------------------
	.section	.nv.constant0._Z11naiveMaxRedPKfPfi,"a",@progbits
	.sectionflags	@""
	.align	4
.nv.constant0._Z11naiveMaxRedPKfPfi:
	.zero		916


//--------------------- SYMBOLS --------------------------

	.type		.nv.reservedSmem.offset0,@object
	.size		.nv.reservedSmem.offset0,0x4
	.type		.nv.reservedSmem.cap,@object
	.size		.nv.reservedSmem.cap,0x4
